// auto-generated by cutlass_sweep.gemm — config: {"arch": "sm_100", "cluster_m": 2, "cluster_n": 1, "dtype": "int8", "dtype_b": "int8", "layout": "nt", "stages": 0, "tile_k": 128, "tile_m": 64, "tile_n": 128}
#include "cutlass/cutlass.h"
#include "cutlass/gemm/collective/collective_builder.hpp"
#include "cutlass/gemm/device/gemm_universal_adapter.h"
#include "cutlass/gemm/kernel/gemm_universal.hpp"
#include "cutlass/epilogue/collective/collective_builder.hpp"

using ElemA = int8_t;
using ElemB = int8_t;
using ElemCD = int8_t;
using Acc  = int32_t;
using TileShape    = cute::Shape<cute::_64, cute::_128, cute::_128>;
using ClusterShape = cute::Shape<cute::_2, cute::_1, cute::_1>;

using CollectiveEpilogue = typename cutlass::epilogue::collective::CollectiveBuilder<
    cutlass::arch::Sm100, cutlass::arch::OpClassTensorOp,
    TileShape, ClusterShape,
    cutlass::epilogue::collective::EpilogueTileAuto,
    Acc, Acc,
    ElemCD, cutlass::layout::RowMajor, 128 / cutlass::sizeof_bits<ElemCD>::value,
    ElemCD, cutlass::layout::RowMajor, 128 / cutlass::sizeof_bits<ElemCD>::value,
    cutlass::epilogue::collective::EpilogueScheduleAuto
  >::CollectiveOp;

using CollectiveMainloop = typename cutlass::gemm::collective::CollectiveBuilder<
    cutlass::arch::Sm100, cutlass::arch::OpClassTensorOp,
    ElemA, cutlass::layout::RowMajor, 128 / cutlass::sizeof_bits<ElemA>::value,
    ElemB, cutlass::layout::ColumnMajor, 128 / cutlass::sizeof_bits<ElemB>::value,
    Acc,
    TileShape, ClusterShape,
    cutlass::gemm::collective::StageCountAutoCarveout<static_cast<int>(sizeof(typename CollectiveEpilogue::SharedStorage))>,
    cutlass::gemm::collective::KernelScheduleAuto
  >::CollectiveOp;

using GemmKernel = cutlass::gemm::kernel::GemmUniversal<
    cute::Shape<int,int,int,int>,
    CollectiveMainloop,
    CollectiveEpilogue
>;
using Gemm = cutlass::gemm::device::GemmUniversalAdapter<GemmKernel>;

// Force the device kernel symbol into the cubin without needing a host main.
auto* _anchor = &cutlass::device_kernel<GemmKernel>;


// ===== COMPILED SASS (sm_100a) =====

	.target	sm_100a

	.elftype	@"ET_EXEC"


//--------------------- .note.nv.tkinfo           --------------------------
	.section	.note.nv.tkinfo,"",@"SHT_NOTE"
	.sectionflags	@"SHF_NOTE_NV_TKINFO"
	.tkinfo
        /*0018*/ 	.word	0x00000002
        /*0030*/ 	.string	""
        /*0030*/ 	.string	"ptxas"
        /*0030*/ 	.string	"Cuda compilation tools, release 13.0, V13.0.88"
        /*0030*/ 	.string	"Build cuda_13.0.r13.0/compiler.36424714_0"
        /*0030*/ 	.string	"-arch sm_100a -m 64 "



//--------------------- .note.nv.cuinfo           --------------------------
	.section	.note.nv.cuinfo,"",@"SHT_NOTE"
	.sectionflags	@"SHF_NOTE_NV_CUINFO"
        /*0018*/ 	.short	0x0002
        /*001a*/ 	.short	0x0064
        /*001c*/ 	.short	0x0082
	.zero		2


//--------------------- .nv.info                  --------------------------
	.section	.nv.info,"",@"SHT_CUDA_INFO"
	.align	4


	//----- nvinfo : EIATTR_REGCOUNT
	.align		4
        /*0000*/ 	.byte	0x04, 0x2f
        /*0002*/ 	.short	(.L_19 - .L_18)
	.align		4
.L_18:
        /*0004*/ 	.word	index@(_ZN7cutlass13device_kernelINS_4gemm6kernel13GemmUniversalIN4cute5tupleIJiiiiEEENS1_10collective13CollectiveMmaINS1_35MainloopSm100TmaUmmaWarpSpecializedILi8ELi2ELi4ENS5_IJNS4_1CILi2EEENSA_ILi1EEESC_EEEEENS5_IJNSA_ILi64EEENSA_ILi128EEESG_EEEaNS5_IJlSC_lEEEaSI_NS4_8TiledMMAINS4_8MMA_AtomIJNS4_15SM100_MMA_S8_SSIaaiLi64ELi128ELNS4_4UMMA5MajorE0ELSN_0ELNSM_8SaturateE0EEEEEENS4_6LayoutINS5_IJSC_SC_SC_EEENS5_IJNSA_ILi0EEEST_ST_EEEEENS5_IJNS4_10UnderscoreESW_SW_EEEEENS4_13SM90_TMA_LOADENS4_14ComposedLayoutINS4_7SwizzleILi3ELi4ELi3EEENS4_18smem_ptr_flag_bitsILi8EEENSR_INS5_IJNSA_ILi8EEESG_EEENS5_IJSG_SC_EEEEEEEvNS4_8identityENS4_23SM90_TMA_LOAD_MULTICASTES19_vS1A_EENS_8epilogue10collective18CollectiveEpilogueINS1D_23Sm100TmaWarpSpecializedILi2ELi2ELi32ELb0ELb0EEEJSH_NS5_IJNSR_ISF_SC_EES1I_EEEaSI_aSI_NS1D_6fusion15FusionCallbacksIS1H_NS1K_17LinearCombinationIaiaiLNS_15FloatRoundStyleE2EEESH_S1J_JEEENS4_5SM1004TMEM4LOAD26SM100_TMEM_LOAD_16dp32b32xESZ_NS10_INS11_ILi2ELi4ELi3EEES14_NSR_INS5_IJS15_SF_EEENS5_IJSF_SC_EEEEEEENS4_39AutoVectorizingCopyWithAssumedAlignmentILi128EEENS4_14SM90_TMA_STOREES1Y_S20_S20_EEEvvEEEEvNT_6ParamsE)
        /*0008*/ 	.word	0x0000005a


	//----- nvinfo : EIATTR_FRAME_SIZE
	.align		4
.L_19:
        /*000c*/ 	.byte	0x04, 0x11
        /*000e*/ 	.short	(.L_21 - .L_20)
	.align		4
.L_20:
        /*0010*/ 	.word	index@($__internal_2_$__cuda_sm10x_tcgen05_guardrail_trap_unallocated_columns_being_dealloced)
        /*0014*/ 	.word	0x00000000


	//----- nvinfo : EIATTR_FRAME_SIZE
	.align		4
.L_21:
        /*0018*/ 	.byte	0x04, 0x11
        /*001a*/ 	.short	(.L_23 - .L_22)
	.align		4
.L_22:
        /*001c*/ 	.word	index@($__internal_1_$__cuda_sm10x_tcgen05_guardrail_trap_phase_invalid_during_alloc)
        /*0020*/ 	.word	0x00000000


	//----- nvinfo : EIATTR_FRAME_SIZE
	.align		4
.L_23:
        /*0024*/ 	.byte	0x04, 0x11
        /*0026*/ 	.short	(.L_25 - .L_24)
	.align		4
.L_24:
        /*0028*/ 	.word	index@($__internal_0_$__cuda_sm10x_tcgen05_guardrail_trap_col_being_dealloced_not_returned_by_alloc)
        /*002c*/ 	.word	0x00000000


	//----- nvinfo : EIATTR_FRAME_SIZE
	.align		4
.L_25:
        /*0030*/ 	.byte	0x04, 0x11
        /*0032*/ 	.short	(.L_27 - .L_26)
	.align		4
.L_26:
        /*0034*/ 	.word	index@(_ZN7cutlass13device_kernelINS_4gemm6kernel13GemmUniversalIN4cute5tupleIJiiiiEEENS1_10collective13CollectiveMmaINS1_35MainloopSm100TmaUmmaWarpSpecializedILi8ELi2ELi4ENS5_IJNS4_1CILi2EEENSA_ILi1EEESC_EEEEENS5_IJNSA_ILi64EEENSA_ILi128EEESG_EEEaNS5_IJlSC_lEEEaSI_NS4_8TiledMMAINS4_8MMA_AtomIJNS4_15SM100_MMA_S8_SSIaaiLi64ELi128ELNS4_4UMMA5MajorE0ELSN_0ELNSM_8SaturateE0EEEEEENS4_6LayoutINS5_IJSC_SC_SC_EEENS5_IJNSA_ILi0EEEST_ST_EEEEENS5_IJNS4_10UnderscoreESW_SW_EEEEENS4_13SM90_TMA_LOADENS4_14ComposedLayoutINS4_7SwizzleILi3ELi4ELi3EEENS4_18smem_ptr_flag_bitsILi8EEENSR_INS5_IJNSA_ILi8EEESG_EEENS5_IJSG_SC_EEEEEEEvNS4_8identityENS4_23SM90_TMA_LOAD_MULTICASTES19_vS1A_EENS_8epilogue10collective18CollectiveEpilogueINS1D_23Sm100TmaWarpSpecializedILi2ELi2ELi32ELb0ELb0EEEJSH_NS5_IJNSR_ISF_SC_EES1I_EEEaSI_aSI_NS1D_6fusion15FusionCallbacksIS1H_NS1K_17LinearCombinationIaiaiLNS_15FloatRoundStyleE2EEESH_S1J_JEEENS4_5SM1004TMEM4LOAD26SM100_TMEM_LOAD_16dp32b32xESZ_NS10_INS11_ILi2ELi4ELi3EEES14_NSR_INS5_IJS15_SF_EEENS5_IJSF_SC_EEEEEEENS4_39AutoVectorizingCopyWithAssumedAlignmentILi128EEENS4_14SM90_TMA_STOREES1Y_S20_S20_EEEvvEEEEvNT_6ParamsE)
        /*0038*/ 	.word	0x00000000


	//----- nvinfo : EIATTR_MIN_STACK_SIZE
	.align		4
.L_27:
        /*003c*/ 	.byte	0x04, 0x12
        /*003e*/ 	.short	(.L_29 - .L_28)
	.align		4
.L_28:
        /*0040*/ 	.word	index@(_ZN7cutlass13device_kernelINS_4gemm6kernel13GemmUniversalIN4cute5tupleIJiiiiEEENS1_10collective13CollectiveMmaINS1_35MainloopSm100TmaUmmaWarpSpecializedILi8ELi2ELi4ENS5_IJNS4_1CILi2EEENSA_ILi1EEESC_EEEEENS5_IJNSA_ILi64EEENSA_ILi128EEESG_EEEaNS5_IJlSC_lEEEaSI_NS4_8TiledMMAINS4_8MMA_AtomIJNS4_15SM100_MMA_S8_SSIaaiLi64ELi128ELNS4_4UMMA5MajorE0ELSN_0ELNSM_8SaturateE0EEEEEENS4_6LayoutINS5_IJSC_SC_SC_EEENS5_IJNSA_ILi0EEEST_ST_EEEEENS5_IJNS4_10UnderscoreESW_SW_EEEEENS4_13SM90_TMA_LOADENS4_14ComposedLayoutINS4_7SwizzleILi3ELi4ELi3EEENS4_18smem_ptr_flag_bitsILi8EEENSR_INS5_IJNSA_ILi8EEESG_EEENS5_IJSG_SC_EEEEEEEvNS4_8identityENS4_23SM90_TMA_LOAD_MULTICASTES19_vS1A_EENS_8epilogue10collective18CollectiveEpilogueINS1D_23Sm100TmaWarpSpecializedILi2ELi2ELi32ELb0ELb0EEEJSH_NS5_IJNSR_ISF_SC_EES1I_EEEaSI_aSI_NS1D_6fusion15FusionCallbacksIS1H_NS1K_17LinearCombinationIaiaiLNS_15FloatRoundStyleE2EEESH_S1J_JEEENS4_5SM1004TMEM4LOAD26SM100_TMEM_LOAD_16dp32b32xESZ_NS10_INS11_ILi2ELi4ELi3EEES14_NSR_INS5_IJS15_SF_EEENS5_IJSF_SC_EEEEEEENS4_39AutoVectorizingCopyWithAssumedAlignmentILi128EEENS4_14SM90_TMA_STOREES1Y_S20_S20_EEEvvEEEEvNT_6ParamsE)
        /*0044*/ 	.word	0x00000000
.L_29:


//--------------------- .nv.compat                --------------------------
	.section	.nv.compat,"",@"SHT_CUDA_COMPAT_INFO"
	.align	4
        /*0000*/ 	.byte	0x02, 0x09, 0x01, 0x00, 0x02, 0x02, 0x03, 0x00, 0x02, 0x05, 0x06, 0x00, 0x03, 0x07, 0x01, 0x01
        /*0010*/ 	.byte	0x02, 0x03, 0x01, 0x00, 0x02, 0x06, 0x01, 0x00, 0x04, 0x0b, 0x08, 0x00, 0x01, 0x00, 0x00, 0x00
        /*0020*/ 	.byte	0x00, 0x00, 0x00, 0x00


//--------------------- .nv.info._ZN7cutlass13device_kernelINS_4gemm6kernel13GemmUniversalIN4cute5tupleIJiiiiEEENS1_10collective13CollectiveMmaINS1_35MainloopSm100TmaUmmaWarpSpecializedILi8ELi2ELi4ENS5_IJNS4_1CILi2EEENSA_ILi1EEESC_EEEEENS5_IJNSA_ILi64EEENSA_ILi128EEESG_EEEaNS5_IJlSC_lEEEaSI_NS4_8TiledMMAINS4_8MMA_AtomIJNS4_15SM100_MMA_S8_SSIaaiLi64ELi128ELNS4_4UMMA5MajorE0ELSN_0ELNSM_8SaturateE0EEEEEENS4_6LayoutINS5_IJSC_SC_SC_EEENS5_IJNSA_ILi0EEEST_ST_EEEEENS5_IJNS4_10UnderscoreESW_SW_EEEEENS4_13SM90_TMA_LOADENS4_14ComposedLayoutINS4_7SwizzleILi3ELi4ELi3EEENS4_18smem_ptr_flag_bitsILi8EEENSR_INS5_IJNSA_ILi8EEESG_EEENS5_IJSG_SC_EEEEEEEvNS4_8identityENS4_23SM90_TMA_LOAD_MULTICASTES19_vS1A_EENS_8epilogue10collective18CollectiveEpilogueINS1D_23Sm100TmaWarpSpecializedILi2ELi2ELi32ELb0ELb0EEEJSH_NS5_IJNSR_ISF_SC_EES1I_EEEaSI_aSI_NS1D_6fusion15FusionCallbacksIS1H_NS1K_17LinearCombinationIaiaiLNS_15FloatRoundStyleE2EEESH_S1J_JEEENS4_5SM1004TMEM4LOAD26SM100_TMEM_LOAD_16dp32b32xESZ_NS10_INS11_ILi2ELi4ELi3EEES14_NSR_INS5_IJS15_SF_EEENS5_IJSF_SC_EEEEEEENS4_39AutoVectorizingCopyWithAssumedAlignmentILi128EEENS4_14SM90_TMA_STOREES1Y_S20_S20_EEEvvEEEEvNT_6ParamsE --------------------------
	.section	.nv.info._ZN7cutlass13device_kernelINS_4gemm6kernel13GemmUniversalIN4cute5tupleIJiiiiEEENS1_10collective13CollectiveMmaINS1_35MainloopSm100TmaUmmaWarpSpecializedILi8ELi2ELi4ENS5_IJNS4_1CILi2EEENSA_ILi1EEESC_EEEEENS5_IJNSA_ILi64EEENSA_ILi128EEESG_EEEaNS5_IJlSC_lEEEaSI_NS4_8TiledMMAINS4_8MMA_AtomIJNS4_15SM100_MMA_S8_SSIaaiLi64ELi128ELNS4_4UMMA5MajorE0ELSN_0ELNSM_8SaturateE0EEEEEENS4_6LayoutINS5_IJSC_SC_SC_EEENS5_IJNSA_ILi0EEEST_ST_EEEEENS5_IJNS4_10UnderscoreESW_SW_EEEEENS4_13SM90_TMA_LOADENS4_14ComposedLayoutINS4_7SwizzleILi3ELi4ELi3EEENS4_18smem_ptr_flag_bitsILi8EEENSR_INS5_IJNSA_ILi8EEESG_EEENS5_IJSG_SC_EEEEEEEvNS4_8identityENS4_23SM90_TMA_LOAD_MULTICASTES19_vS1A_EENS_8epilogue10collective18CollectiveEpilogueINS1D_23Sm100TmaWarpSpecializedILi2ELi2ELi32ELb0ELb0EEEJSH_NS5_IJNSR_ISF_SC_EES1I_EEEaSI_aSI_NS1D_6fusion15FusionCallbacksIS1H_NS1K_17LinearCombinationIaiaiLNS_15FloatRoundStyleE2EEESH_S1J_JEEENS4_5SM1004TMEM4LOAD26SM100_TMEM_LOAD_16dp32b32xESZ_NS10_INS11_ILi2ELi4ELi3EEES14_NSR_INS5_IJS15_SF_EEENS5_IJSF_SC_EEEEEEENS4_39AutoVectorizingCopyWithAssumedAlignmentILi128EEENS4_14SM90_TMA_STOREES1Y_S20_S20_EEEvvEEEEvNT_6ParamsE,"",@"SHT_CUDA_INFO"
	.sectionflags	@""
	.align	4


	//----- nvinfo : EIATTR_CUDA_API_VERSION
	.align		4
        /*0000*/ 	.byte	0x04, 0x37
        /*0002*/ 	.short	(.L_31 - .L_30)
.L_30:
        /*0004*/ 	.word	0x00000082


	//----- nvinfo : EIATTR_KPARAM_INFO
	.align		4
.L_31:
        /*0008*/ 	.byte	0x04, 0x17
        /*000a*/ 	.short	(.L_33 - .L_32)
.L_32:
        /*000c*/ 	.word	0x00000000
        /*0010*/ 	.short	0x0000
        /*0012*/ 	.short	0x0000
        /*0014*/ 	.byte	0x00, 0xf0, 0x01, 0x20


	//----- nvinfo : EIATTR_AT_ENTRY_FRAGMENTS
	.align		4
.L_33:
        /*0018*/ 	.byte	0x04, 0x4f
        /*001a*/ 	.short	(.L_35 - .L_34)


	//   ....[0]....
.L_34:
        /*001c*/ 	.word	0x00000006


	//----- nvinfo : EIATTR_RESERVED_SMEM_USED
	.align		4
.L_35:
        /*0020*/ 	.byte	0x01, 0x41
	.zero		2


	//----- nvinfo : EIATTR_SPARSE_MMA_MASK
	.align		4
        /*0024*/ 	.byte	0x03, 0x50
        /*0026*/ 	.short	0x0000


	//----- nvinfo : EIATTR_TCGEN05_1CTA_USED
	.align		4
        /*0028*/ 	.byte	0x01, 0x51
	.zero		2


	//----- nvinfo : EIATTR_MAXREG_COUNT
	.align		4
        /*002c*/ 	.byte	0x03, 0x1b
        /*002e*/ 	.short	0x00ff


	//----- nvinfo : EIATTR_NUM_BARRIERS
	.align		4
        /*0030*/ 	.byte	0x02, 0x4c
        /*0032*/ 	.byte	0x07
	.zero		1


	//----- nvinfo : EIATTR_EXTERNS
	.align		4
        /*0034*/ 	.byte	0x04, 0x0f
        /*0036*/ 	.short	(.L_37 - .L_36)


	//   ....[0]....
	.align		4
.L_36:
        /*0038*/ 	.word	index@(__assertfail)


	//----- nvinfo : EIATTR_MERCURY_ISA_VERSION
	.align		4
.L_37:
        /*003c*/ 	.byte	0x03, 0x5f
        /*003e*/ 	.short	0x0101


	//----- nvinfo : EIATTR_INT_WARP_WIDE_INSTR_OFFSETS
	.align		4
        /*0040*/ 	.byte	0x04, 0x31
        /*0042*/ 	.short	(.L_39 - .L_38)


	//   ....[0]....
.L_38:
        /*0044*/ 	.word	0x00003f40


	//   ....[1]....
        /*0048*/ 	.word	0x00003f70


	//   ....[2]....
        /*004c*/ 	.word	0x00003f90


	//   ....[3]....
        /*0050*/ 	.word	0x00004b40


	//   ....[4]....
        /*0054*/ 	.word	0x00004bb0


	//   ....[5]....
        /*0058*/ 	.word	0x00004cb0


	//   ....[6]....
        /*005c*/ 	.word	0x00004d60


	//----- nvinfo : EIATTR_COOP_GROUP_MASK_REGIDS
	.align		4
.L_39:
        /*0060*/ 	.byte	0x04, 0x29
        /*0062*/ 	.short	(.L_41 - .L_40)


	//   ....[0]....
.L_40:
        /*0064*/ 	.word	0xffffffff


	//   ....[1]....
        /*0068*/ 	.word	0xffffffff


	//   ....[2]....
        /*006c*/ 	.word	0xffffffff


	//   ....[3]....
        /*0070*/ 	.word	0xffffffff


	//   ....[4]....
        /*0074*/ 	.word	0xffffffff


	//   ....[5]....
        /*0078*/ 	.word	0xffffffff


	//   ....[6]....
        /*007c*/ 	.word	0xffffffff


	//   ....[7]....
        /*0080*/ 	.word	0xffffffff


	//   ....[8]....
        /*0084*/ 	.word	0xffffffff


	//   ....[9]....
        /*0088*/ 	.word	0xffffffff


	//   ....[10]....
        /*008c*/ 	.word	0xffffffff


	//   ....[11]....
        /*0090*/ 	.word	0xffffffff


	//   ....[12]....
        /*0094*/ 	.word	0xffffffff


	//   ....[13]....
        /*0098*/ 	.word	0xffffffff


	//----- nvinfo : EIATTR_COOP_GROUP_INSTR_OFFSETS
	.align		4
.L_41:
        /*009c*/ 	.byte	0x04, 0x28
        /*009e*/ 	.short	(.L_43 - .L_42)


	//   ....[0]....
.L_42:
        /*00a0*/ 	.word	0x00000080


	//   ....[1]....
        /*00a4*/ 	.word	0x000004f0


	//   ....[2]....
        /*00a8*/ 	.word	0x00000730


	//   ....[3]....
        /*00ac*/ 	.word	0x00000890


	//   ....[4]....
        /*00b0*/ 	.word	0x00000990


	//   ....[5]....
        /*00b4*/ 	.word	0x00000b00


	//   ....[6]....
        /*00b8*/ 	.word	0x00000ca0


	//   ....[7]....
        /*00bc*/ 	.word	0x00000e60


	//   ....[8]....
        /*00c0*/ 	.word	0x00002040


	//   ....[9]....
        /*00c4*/ 	.word	0x00003130


	//   ....[10]....
        /*00c8*/ 	.word	0x00003340


	//   ....[11]....
        /*00cc*/ 	.word	0x00003370


	//   ....[12]....
        /*00d0*/ 	.word	0x00003e20


	//   ....[13]....
        /*00d4*/ 	.word	0x00004050


	//----- nvinfo : EIATTR_VRC_CTA_INIT_COUNT
	.align		4
.L_43:
        /*00d8*/ 	.byte	0x02, 0x4a
        /*00da*/ 	.byte	0x80
	.zero		1


	//----- nvinfo : EIATTR_SYSCALL_OFFSETS
	.align		4
        /*00dc*/ 	.byte	0x04, 0x46
        /*00de*/ 	.short	(.L_45 - .L_44)


	//   ....[0]....
.L_44:
        /*00e0*/ 	.word	0x00005960


	//   ....[1]....
        /*00e4*/ 	.word	0x00005aa0


	//   ....[2]....
        /*00e8*/ 	.word	0x000062d0


	//   ....[3]....
        /*00ec*/ 	.word	0x00007070


	//----- nvinfo : EIATTR_MBARRIER_INSTR_OFFSETS
	.align		4
.L_45:
        /*00f0*/ 	.byte	0x04, 0x39
        /*00f2*/ 	.short	(.L_47 - .L_46)


	//   ....[0]....
.L_46:
        /*00f4*/ 	.word	0x00000610
        /*00f8*/ 	.word	0x000000ff
        /*00fc*/ 	.word	0x00000000
        /*0100*/ 	.short	0x0100
        /*0102*/ 	.byte	0x04
	.zero		1


	//   ....[1]....
        /*0104*/ 	.word	0x00000620
        /*0108*/ 	.word	0x000000ff
        /*010c*/ 	.word	0x00000040
        /*0110*/ 	.short	0x0100
        /*0112*/ 	.byte	0x04
	.zero		1


	//   ....[2]....
        /*0114*/ 	.word	0x00000630
        /*0118*/ 	.word	0x000000ff
        /*011c*/ 	.word	0x00000008
        /*0120*/ 	.short	0x0100
        /*0122*/ 	.byte	0x04
	.zero		1


	//   ....[3]....
        /*0124*/ 	.word	0x00000640
        /*0128*/ 	.word	0x000000ff
        /*012c*/ 	.word	0x00000048
        /*0130*/ 	.short	0x0100
        /*0132*/ 	.byte	0x04
	.zero		1


	//   ....[4]....
        /*0134*/ 	.word	0x00000650
        /*0138*/ 	.word	0x000000ff
        /*013c*/ 	.word	0x00000010
        /*0140*/ 	.short	0x0100
        /*0142*/ 	.byte	0x04
	.zero		1


	//   ....[5]....
        /*0144*/ 	.word	0x00000660
        /*0148*/ 	.word	0x000000ff
        /*014c*/ 	.word	0x00000050
        /*0150*/ 	.short	0x0100
        /*0152*/ 	.byte	0x04
	.zero		1


	//   ....[6]....
        /*0154*/ 	.word	0x00000670
        /*0158*/ 	.word	0x000000ff
        /*015c*/ 	.word	0x00000018
        /*0160*/ 	.short	0x0100
        /*0162*/ 	.byte	0x04
	.zero		1


	//   ....[7]....
        /*0164*/ 	.word	0x00000680
        /*0168*/ 	.word	0x000000ff
        /*016c*/ 	.word	0x00000058
        /*0170*/ 	.short	0x0100
        /*0172*/ 	.byte	0x04
	.zero		1


	//   ....[8]....
        /*0174*/ 	.word	0x00000690
        /*0178*/ 	.word	0x000000ff
        /*017c*/ 	.word	0x00000020
        /*0180*/ 	.short	0x0100
        /*0182*/ 	.byte	0x04
	.zero		1


	//   ....[9]....
        /*0184*/ 	.word	0x000006a0
        /*0188*/ 	.word	0x000000ff
        /*018c*/ 	.word	0x00000060
        /*0190*/ 	.short	0x0100
        /*0192*/ 	.byte	0x04
	.zero		1


	//   ....[10]....
        /*0194*/ 	.word	0x000006b0
        /*0198*/ 	.word	0x000000ff
        /*019c*/ 	.word	0x00000028
        /*01a0*/ 	.short	0x0100
        /*01a2*/ 	.byte	0x04
	.zero		1


	//   ....[11]....
        /*01a4*/ 	.word	0x000006c0
        /*01a8*/ 	.word	0x000000ff
        /*01ac*/ 	.word	0x00000068
        /*01b0*/ 	.short	0x0100
        /*01b2*/ 	.byte	0x04
	.zero		1


	//   ....[12]....
        /*01b4*/ 	.word	0x000006d0
        /*01b8*/ 	.word	0x000000ff
        /*01bc*/ 	.word	0x00000030
        /*01c0*/ 	.short	0x0100
        /*01c2*/ 	.byte	0x04
	.zero		1


	//   ....[13]....
        /*01c4*/ 	.word	0x000006e0
        /*01c8*/ 	.word	0x000000ff
        /*01cc*/ 	.word	0x00000070
        /*01d0*/ 	.short	0x0100
        /*01d2*/ 	.byte	0x04
	.zero		1


	//   ....[14]....
        /*01d4*/ 	.word	0x000006f0
        /*01d8*/ 	.word	0x000000ff
        /*01dc*/ 	.word	0x00000038
        /*01e0*/ 	.short	0x0100
        /*01e2*/ 	.byte	0x04
	.zero		1


	//   ....[15]....
        /*01e4*/ 	.word	0x00000700
        /*01e8*/ 	.word	0x000000ff
        /*01ec*/ 	.word	0x00000078
        /*01f0*/ 	.short	0x0100
        /*01f2*/ 	.byte	0x04
	.zero		1


	//   ....[16]....
        /*01f4*/ 	.word	0x00000840
        /*01f8*/ 	.word	0x000000ff
        /*01fc*/ 	.word	0x00000080
        /*0200*/ 	.short	0x0100
        /*0202*/ 	.byte	0x04
	.zero		1


	//   ....[17]....
        /*0204*/ 	.word	0x00000850
        /*0208*/ 	.word	0x000000ff
        /*020c*/ 	.word	0x00000090
        /*0210*/ 	.short	0x0100
        /*0212*/ 	.byte	0x04
	.zero		1


	//   ....[18]....
        /*0214*/ 	.word	0x00000860
        /*0218*/ 	.word	0x000000ff
        /*021c*/ 	.word	0x00000088
        /*0220*/ 	.short	0x0100
        /*0222*/ 	.byte	0x04
	.zero		1


	//   ....[19]....
        /*0224*/ 	.word	0x00000870
        /*0228*/ 	.word	0x000000ff
        /*022c*/ 	.word	0x00000098
        /*0230*/ 	.short	0x0100
        /*0232*/ 	.byte	0x04
	.zero		1


	//   ....[20]....
        /*0234*/ 	.word	0x00000960
        /*0238*/ 	.word	0x000000ff
        /*023c*/ 	.word	0x000000a0
        /*0240*/ 	.short	0x0100
        /*0242*/ 	.byte	0x06
	.zero		1


	//   ....[21]....
        /*0244*/ 	.word	0x00000970
        /*0248*/ 	.word	0x000000ff
        /*024c*/ 	.word	0x000000a8
        /*0250*/ 	.short	0x0100
        /*0252*/ 	.byte	0x06
	.zero		1


	//   ....[22]....
        /*0254*/ 	.word	0x00000ab0
        /*0258*/ 	.word	0x000000ff
        /*025c*/ 	.word	0x000000b0
        /*0260*/ 	.short	0x0100
        /*0262*/ 	.byte	0x06
	.zero		1


	//   ....[23]....
        /*0264*/ 	.word	0x00000ac0
        /*0268*/ 	.word	0x000000ff
        /*026c*/ 	.word	0x000000c0
        /*0270*/ 	.short	0x0100
        /*0272*/ 	.byte	0x06
	.zero		1


	//   ....[24]....
        /*0274*/ 	.word	0x00000ad0
        /*0278*/ 	.word	0x000000ff
        /*027c*/ 	.word	0x000000b8
        /*0280*/ 	.short	0x0100
        /*0282*/ 	.byte	0x06
	.zero		1


	//   ....[25]....
        /*0284*/ 	.word	0x00000ae0
        /*0288*/ 	.word	0x000000ff
        /*028c*/ 	.word	0x000000c8
        /*0290*/ 	.short	0x0100
        /*0292*/ 	.byte	0x06
	.zero		1


	//   ....[26]....
        /*0294*/ 	.word	0x00000c10
        /*0298*/ 	.word	0x000000ff
        /*029c*/ 	.word	0x000000d0
        /*02a0*/ 	.short	0x0100
        /*02a2*/ 	.byte	0x04
	.zero		1


	//   ....[27]....
        /*02a4*/ 	.word	0x00000c20
        /*02a8*/ 	.word	0x000000ff
        /*02ac*/ 	.word	0x000000f0
        /*02b0*/ 	.short	0x0100
        /*02b2*/ 	.byte	0x04
	.zero		1


	//   ....[28]....
        /*02b4*/ 	.word	0x00000c30
        /*02b8*/ 	.word	0x000000ff
        /*02bc*/ 	.word	0x000000d8
        /*02c0*/ 	.short	0x0100
        /*02c2*/ 	.byte	0x04
	.zero		1


	//   ....[29]....
        /*02c4*/ 	.word	0x00000c40
        /*02c8*/ 	.word	0x000000ff
        /*02cc*/ 	.word	0x000000f8
        /*02d0*/ 	.short	0x0100
        /*02d2*/ 	.byte	0x04
	.zero		1


	//   ....[30]....
        /*02d4*/ 	.word	0x00000c50
        /*02d8*/ 	.word	0x000000ff
        /*02dc*/ 	.word	0x000000e0
        /*02e0*/ 	.short	0x0100
        /*02e2*/ 	.byte	0x04
	.zero		1


	//   ....[31]....
        /*02e4*/ 	.word	0x00000c60
        /*02e8*/ 	.word	0x000000ff
        /*02ec*/ 	.word	0x00000100
        /*02f0*/ 	.short	0x0100
        /*02f2*/ 	.byte	0x04
	.zero		1


	//   ....[32]....
        /*02f4*/ 	.word	0x00000c70
        /*02f8*/ 	.word	0x000000ff
        /*02fc*/ 	.word	0x000000e8
        /*0300*/ 	.short	0x0100
        /*0302*/ 	.byte	0x04
	.zero		1


	//   ....[33]....
        /*0304*/ 	.word	0x00000c80
        /*0308*/ 	.word	0x000000ff
        /*030c*/ 	.word	0x00000108
        /*0310*/ 	.short	0x0100
        /*0312*/ 	.byte	0x04
	.zero		1


	//   ....[34]....
        /*0314*/ 	.word	0x00000d70
        /*0318*/ 	.word	0x000000ff
        /*031c*/ 	.word	0x00000110
        /*0320*/ 	.short	0x0100
        /*0322*/ 	.byte	0x04
	.zero		1


	//   ....[35]....
        /*0324*/ 	.word	0x00000d80
        /*0328*/ 	.word	0x000000ff
        /*032c*/ 	.word	0x00000120
        /*0330*/ 	.short	0x0100
        /*0332*/ 	.byte	0x04
	.zero		1


	//   ....[36]....
        /*0334*/ 	.word	0x00000d90
        /*0338*/ 	.word	0x000000ff
        /*033c*/ 	.word	0x00000118
        /*0340*/ 	.short	0x0100
        /*0342*/ 	.byte	0x04
	.zero		1


	//   ....[37]....
        /*0344*/ 	.word	0x00000da0
        /*0348*/ 	.word	0x000000ff
        /*034c*/ 	.word	0x00000128
        /*0350*/ 	.short	0x0100
        /*0352*/ 	.byte	0x04
	.zero		1


	//   ....[38]....
        /*0354*/ 	.word	0x000018c0
        /*0358*/ 	.word	0x00000000
        /*035c*/ 	.word	0x00000120
        /*0360*/ 	.short	0x010a
        /*0362*/ 	.byte	0xff
	.zero		1


	//   ....[39]....
        /*0364*/ 	.word	0x000018f0
        /*0368*/ 	.word	0x00000000
        /*036c*/ 	.word	0x00000110
        /*0370*/ 	.short	0x0101
        /*0372*/ 	.byte	0xff
	.zero		1


	//   ....[40]....
        /*0374*/ 	.word	0x000019c0
        /*0378*/ 	.word	0x000000ff
        /*037c*/ 	.word	0x00000040
        /*0380*/ 	.short	0x010a
        /*0382*/ 	.byte	0x04
	.zero		1


	//   ....[41]....
        /*0384*/ 	.word	0x00001a40
        /*0388*/ 	.word	0x000000ff
        /*038c*/ 	.word	0x00000040
        /*0390*/ 	.short	0x010a
        /*0392*/ 	.byte	0x21
	.zero		1


	//   ....[42]....
        /*0394*/ 	.word	0x00001bd0
        /*0398*/ 	.word	0x000000ff
        /*039c*/ 	.word	0x00000040
        /*03a0*/ 	.short	0x010a
        /*03a2*/ 	.byte	0x08
	.zero		1


	//   ....[43]....
        /*03a4*/ 	.word	0x00001cf0
        /*03a8*/ 	.word	0x000000ff
        /*03ac*/ 	.word	0x000000a8
        /*03b0*/ 	.short	0x0101
        /*03b2*/ 	.byte	0x06
	.zero		1


	//   ....[44]....
        /*03b4*/ 	.word	0x00001d10
        /*03b8*/ 	.word	0x000000ff
        /*03bc*/ 	.word	0x00000040
        /*03c0*/ 	.short	0x010a
        /*03c2*/ 	.byte	0x04
	.zero		1


	//   ....[45]....
        /*03c4*/ 	.word	0x00001d90
        /*03c8*/ 	.word	0x000000ff
        /*03cc*/ 	.word	0x00000040
        /*03d0*/ 	.short	0x010a
        /*03d2*/ 	.byte	0x11
	.zero		1


	//   ....[46]....
        /*03d4*/ 	.word	0x00001fa0
        /*03d8*/ 	.word	0x000000ff
        /*03dc*/ 	.word	0x00000040
        /*03e0*/ 	.short	0x010a
        /*03e2*/ 	.byte	0x07
	.zero		1


	//   ....[47]....
        /*03e4*/ 	.word	0x00002070
        /*03e8*/ 	.word	0x00000003
        /*03ec*/ 	.word	0x000000b0
        /*03f0*/ 	.short	0x010a
        /*03f2*/ 	.byte	0xff
	.zero		1


	//   ....[48]....
        /*03f4*/ 	.word	0x000021c0
        /*03f8*/ 	.word	0x00000000
        /*03fc*/ 	.word	0x00000000
        /*0400*/ 	.short	0x0101
        /*0402*/ 	.byte	0xff
	.zero		1


	//   ....[49]....
        /*0404*/ 	.word	0x00002770
        /*0408*/ 	.word	0x000000ff
        /*040c*/ 	.word	0x00000000
        /*0410*/ 	.short	0x010a
        /*0412*/ 	.byte	0x04
	.zero		1


	//   ....[50]....
        /*0414*/ 	.word	0x00002800
        /*0418*/ 	.word	0x000000ff
        /*041c*/ 	.word	0x00000000
        /*0420*/ 	.short	0x010a
        /*0422*/ 	.byte	0x05
	.zero		1


	//   ....[51]....
        /*0424*/ 	.word	0x00002890
        /*0428*/ 	.word	0x000000ff
        /*042c*/ 	.word	0x00000000
        /*0430*/ 	.short	0x010a
        /*0432*/ 	.byte	0x05
	.zero		1


	//   ....[52]....
        /*0434*/ 	.word	0x00002920
        /*0438*/ 	.word	0x000000ff
        /*043c*/ 	.word	0x00000000
        /*0440*/ 	.short	0x010a
        /*0442*/ 	.byte	0x05
	.zero		1


	//   ....[53]....
        /*0444*/ 	.word	0x000029b0
        /*0448*/ 	.word	0x000000ff
        /*044c*/ 	.word	0x00000000
        /*0450*/ 	.short	0x010a
        /*0452*/ 	.byte	0x05
	.zero		1


	//   ....[54]....
        /*0454*/ 	.word	0x00002a40
        /*0458*/ 	.word	0x000000ff
        /*045c*/ 	.word	0x00000000
        /*0460*/ 	.short	0x010a
        /*0462*/ 	.byte	0x05
	.zero		1


	//   ....[55]....
        /*0464*/ 	.word	0x00002ad0
        /*0468*/ 	.word	0x000000ff
        /*046c*/ 	.word	0x00000000
        /*0470*/ 	.short	0x010a
        /*0472*/ 	.byte	0x05
	.zero		1


	//   ....[56]....
        /*0474*/ 	.word	0x00002b70
        /*0478*/ 	.word	0x00000000
        /*047c*/ 	.word	0x00000000
        /*0480*/ 	.short	0x010a
        /*0482*/ 	.byte	0xff
	.zero		1


	//   ....[57]....
        /*0484*/ 	.word	0x00002c90
        /*0488*/ 	.word	0x00000002
        /*048c*/ 	.word	0x00000110
        /*0490*/ 	.short	0x010a
        /*0492*/ 	.byte	0xff
	.zero		1


	//   ....[58]....
        /*0494*/ 	.word	0x00002d00
        /*0498*/ 	.word	0x00000002
        /*049c*/ 	.word	0x00000000
        /*04a0*/ 	.short	0x0101
        /*04a2*/ 	.byte	0xff
	.zero		1


	//   ....[59]....
        /*04a4*/ 	.word	0x00002d20
        /*04a8*/ 	.word	0x000000ff
        /*04ac*/ 	.word	0x000000c0
        /*04b0*/ 	.short	0x010a
        /*04b2*/ 	.byte	0x04
	.zero		1


	//   ....[60]....
        /*04b4*/ 	.word	0x00002e40
        /*04b8*/ 	.word	0x00000002
        /*04bc*/ 	.word	0x000000b0
        /*04c0*/ 	.short	0x010a
        /*04c2*/ 	.byte	0xff
	.zero		1


	//   ....[61]....
        /*04c4*/ 	.word	0x00002f40
        /*04c8*/ 	.word	0x00000002
        /*04cc*/ 	.word	0x00000000
        /*04d0*/ 	.short	0x0101
        /*04d2*/ 	.byte	0xff
	.zero		1


	//   ....[62]....
        /*04d4*/ 	.word	0x00002fd0
        /*04d8*/ 	.word	0x000000ff
        /*04dc*/ 	.word	0x000000c0
        /*04e0*/ 	.short	0x0106
        /*04e2*/ 	.byte	0x04
	.zero		1


	//   ....[63]....
        /*04e4*/ 	.word	0x00002ff0
        /*04e8*/ 	.word	0x000000ff
        /*04ec*/ 	.word	0x000000c0
        /*04f0*/ 	.short	0x010a
        /*04f2*/ 	.byte	0x04
	.zero		1


	//   ....[64]....
        /*04f4*/ 	.word	0x00003080
        /*04f8*/ 	.word	0x000000ff
        /*04fc*/ 	.word	0x000000c0
        /*0500*/ 	.short	0x0106
        /*0502*/ 	.byte	0x07
	.zero		1


	//   ....[65]....
        /*0504*/ 	.word	0x000030c0
        /*0508*/ 	.word	0x00000000
        /*050c*/ 	.word	0x000000c0
        /*0510*/ 	.short	0x010a
        /*0512*/ 	.byte	0xff
	.zero		1


	//   ....[66]....
        /*0514*/ 	.word	0x00003610
        /*0518*/ 	.word	0x00000000
        /*051c*/ 	.word	0x000000b0
        /*0520*/ 	.short	0x010a
        /*0522*/ 	.byte	0xff
	.zero		1


	//   ....[67]....
        /*0524*/ 	.word	0x00003710
        /*0528*/ 	.word	0x00000003
        /*052c*/ 	.word	0x00000000
        /*0530*/ 	.short	0x0101
        /*0532*/ 	.byte	0xff
	.zero		1


	//   ....[68]....
        /*0534*/ 	.word	0x00003720
        /*0538*/ 	.word	0x000000ff
        /*053c*/ 	.word	0x00000000
        /*0540*/ 	.short	0x010a
        /*0542*/ 	.byte	0x04
	.zero		1


	//   ....[69]....
        /*0544*/ 	.word	0x000037a0
        /*0548*/ 	.word	0x000000ff
        /*054c*/ 	.word	0x000000f0
        /*0550*/ 	.short	0x010a
        /*0552*/ 	.byte	0x1f
	.zero		1


	//   ....[70]....
        /*0554*/ 	.word	0x00003880
        /*0558*/ 	.word	0x000000ff
        /*055c*/ 	.word	0x00000000
        /*0560*/ 	.short	0x010a
        /*0562*/ 	.byte	0x05
	.zero		1


	//   ....[71]....
        /*0564*/ 	.word	0x000039c0
        /*0568*/ 	.word	0x000000ff
        /*056c*/ 	.word	0x00000000
        /*0570*/ 	.short	0x010a
        /*0572*/ 	.byte	0x04
	.zero		1


	//   ....[72]....
        /*0574*/ 	.word	0x00003c50
        /*0578*/ 	.word	0x000000ff
        /*057c*/ 	.word	0x00000000
        /*0580*/ 	.short	0x010a
        /*0582*/ 	.byte	0x04
	.zero		1


	//   ....[73]....
        /*0584*/ 	.word	0x00003ce0
        /*0588*/ 	.word	0x000000ff
        /*058c*/ 	.word	0x00000000
        /*0590*/ 	.short	0x010a
        /*0592*/ 	.byte	0x05
	.zero		1


	//   ....[74]....
        /*0594*/ 	.word	0x00003d70
        /*0598*/ 	.word	0x000000ff
        /*059c*/ 	.word	0x00000000
        /*05a0*/ 	.short	0x010a
        /*05a2*/ 	.byte	0x05
	.zero		1


	//   ....[75]....
        /*05a4*/ 	.word	0x00003e00
        /*05a8*/ 	.word	0x000000ff
        /*05ac*/ 	.word	0x00000000
        /*05b0*/ 	.short	0x010a
        /*05b2*/ 	.byte	0x04
	.zero		1


	//   ....[76]....
        /*05b4*/ 	.word	0x00004300
        /*05b8*/ 	.word	0x00000008
        /*05bc*/ 	.word	0x000000b0
        /*05c0*/ 	.short	0x010a
        /*05c2*/ 	.byte	0xff
	.zero		1


	//   ....[77]....
        /*05c4*/ 	.word	0x00004470
        /*05c8*/ 	.word	0x00000000
        /*05cc*/ 	.word	0x00000000
        /*05d0*/ 	.short	0x0101
        /*05d2*/ 	.byte	0xff
	.zero		1


	//   ....[78]....
        /*05d4*/ 	.word	0x00004950
        /*05d8*/ 	.word	0x000000ff
        /*05dc*/ 	.word	0x000000a8
        /*05e0*/ 	.short	0x010a
        /*05e2*/ 	.byte	0x15
	.zero		1


	//   ....[79]....
        /*05e4*/ 	.word	0x00004ae0
        /*05e8*/ 	.word	0x000000ff
        /*05ec*/ 	.word	0x00000090
        /*05f0*/ 	.short	0x010a
        /*05f2*/ 	.byte	0x15
	.zero		1


	//   ....[80]....
        /*05f4*/ 	.word	0x00004c50
        /*05f8*/ 	.word	0x000000ff
        /*05fc*/ 	.word	0x00000080
        /*0600*/ 	.short	0x010b
        /*0602*/ 	.byte	0x15
	.zero		1


	//   ....[81]....
        /*0604*/ 	.word	0x00004c70
        /*0608*/ 	.word	0x000000ff
        /*060c*/ 	.word	0x00000000
        /*0610*/ 	.short	0x0101
        /*0612*/ 	.byte	0x04
	.zero		1


	//   ....[82]....
        /*0614*/ 	.word	0x00004c80
        /*0618*/ 	.word	0x000000ff
        /*061c*/ 	.word	0x00000098
        /*0620*/ 	.short	0x010a
        /*0622*/ 	.byte	0x15
	.zero		1


	//   ....[83]....
        /*0624*/ 	.word	0x00004e70
        /*0628*/ 	.word	0x000000ff
        /*062c*/ 	.word	0x00000088
        /*0630*/ 	.short	0x010b
        /*0632*/ 	.byte	0x15
	.zero		1


	//   ....[84]....
        /*0634*/ 	.word	0x00004e80
        /*0638*/ 	.word	0x000000ff
        /*063c*/ 	.word	0x00000000
        /*0640*/ 	.short	0x0101
        /*0642*/ 	.byte	0x26
	.zero		1


	//   ....[85]....
        /*0644*/ 	.word	0x00004eb0
        /*0648*/ 	.word	0x000000ff
        /*064c*/ 	.word	0x00000090
        /*0650*/ 	.short	0x010a
        /*0652*/ 	.byte	0x15
	.zero		1


	//   ....[86]....
        /*0654*/ 	.word	0x00004ef0
        /*0658*/ 	.word	0x00000000
        /*065c*/ 	.word	0x00000098
        /*0660*/ 	.short	0x010a
        /*0662*/ 	.byte	0xff
	.zero		1


	//   ....[87]....
        /*0664*/ 	.word	0x00005200
        /*0668*/ 	.word	0x00000003
        /*066c*/ 	.word	0x000000b0
        /*0670*/ 	.short	0x010a
        /*0672*/ 	.byte	0xff
	.zero		1


	//   ....[88]....
        /*0674*/ 	.word	0x00005380
        /*0678*/ 	.word	0x00000000
        /*067c*/ 	.word	0x00000000
        /*0680*/ 	.short	0x0101
        /*0682*/ 	.byte	0xff
	.zero		1


	//   ....[89]....
        /*0684*/ 	.word	0x00005e90
        /*0688*/ 	.word	0x00000003
        /*068c*/ 	.word	0x00000080
        /*0690*/ 	.short	0x010a
        /*0692*/ 	.byte	0xff
	.zero		1


	//   ....[90]....
        /*0694*/ 	.word	0x00005ed0
        /*0698*/ 	.word	0x0000002b
        /*069c*/ 	.word	0x000000d0
        /*06a0*/ 	.short	0x010a
        /*06a2*/ 	.byte	0xff
	.zero		1


	//   ....[91]....
        /*06a4*/ 	.word	0x00006010
        /*06a8*/ 	.word	0x00000003
        /*06ac*/ 	.word	0x00000080
        /*06b0*/ 	.short	0x010a
        /*06b2*/ 	.byte	0xff
	.zero		1


	//   ....[92]....
        /*06b4*/ 	.word	0x00006130
        /*06b8*/ 	.word	0x00000000
        /*06bc*/ 	.word	0x00000000
        /*06c0*/ 	.short	0x0101
        /*06c2*/ 	.byte	0xff
	.zero		1


	//   ....[93]....
        /*06c4*/ 	.word	0x000061b0
        /*06c8*/ 	.word	0x0000002b
        /*06cc*/ 	.word	0x000000d0
        /*06d0*/ 	.short	0x010a
        /*06d2*/ 	.byte	0xff
	.zero		1


	//   ....[94]....
        /*06d4*/ 	.word	0x00006d20
        /*06d8*/ 	.word	0x00000003
        /*06dc*/ 	.word	0x00000080
        /*06e0*/ 	.short	0x010a
        /*06e2*/ 	.byte	0xff
	.zero		1


	//   ....[95]....
        /*06e4*/ 	.word	0x00006dd0
        /*06e8*/ 	.word	0x00000003
        /*06ec*/ 	.word	0x00000080
        /*06f0*/ 	.short	0x010a
        /*06f2*/ 	.byte	0xff
	.zero		1


	//   ....[96]....
        /*06f4*/ 	.word	0x00006ef0
        /*06f8*/ 	.word	0x00000000
        /*06fc*/ 	.word	0x00000000
        /*0700*/ 	.short	0x0101
        /*0702*/ 	.byte	0xff
	.zero		1


	//   ....[97]....
        /*0704*/ 	.word	0x00007300
        /*0708*/ 	.word	0x000000ff
        /*070c*/ 	.word	0x00000000
        /*0710*/ 	.short	0x0101
        /*0712*/ 	.byte	0x04
	.zero		1


	//   ....[98]....
        /*0714*/ 	.word	0x00007c00
        /*0718*/ 	.word	0x00000000
        /*071c*/ 	.word	0x00000120
        /*0720*/ 	.short	0x010a
        /*0722*/ 	.byte	0xff
	.zero		1


	//   ....[99]....
        /*0724*/ 	.word	0x00007c60
        /*0728*/ 	.word	0x00000000
        /*072c*/ 	.word	0x00000040
        /*0730*/ 	.short	0x010a
        /*0732*/ 	.byte	0xff
	.zero		1


	//   ....[100]....
        /*0734*/ 	.word	0x00007cc0
        /*0738*/ 	.word	0x00000000
        /*073c*/ 	.word	0x00000040
        /*0740*/ 	.short	0x010a
        /*0742*/ 	.byte	0xff
	.zero		1


	//   ....[101]....
        /*0744*/ 	.word	0x00007d10
        /*0748*/ 	.word	0x00000003
        /*074c*/ 	.word	0x000000b0
        /*0750*/ 	.short	0x010a
        /*0752*/ 	.byte	0xff
	.zero		1


	//   ....[102]....
        /*0754*/ 	.word	0x00007d70
        /*0758*/ 	.word	0x00000000
        /*075c*/ 	.word	0x00000000
        /*0760*/ 	.short	0x010a
        /*0762*/ 	.byte	0xff
	.zero		1


	//   ....[103]....
        /*0764*/ 	.word	0x00007dd0
        /*0768*/ 	.word	0x00000000
        /*076c*/ 	.word	0x00000000
        /*0770*/ 	.short	0x010a
        /*0772*/ 	.byte	0xff
	.zero		1


	//   ....[104]....
        /*0774*/ 	.word	0x00007e30
        /*0778*/ 	.word	0x00000000
        /*077c*/ 	.word	0x00000000
        /*0780*/ 	.short	0x010a
        /*0782*/ 	.byte	0xff
	.zero		1


	//   ....[105]....
        /*0784*/ 	.word	0x00007e90
        /*0788*/ 	.word	0x00000000
        /*078c*/ 	.word	0x00000000
        /*0790*/ 	.short	0x010a
        /*0792*/ 	.byte	0xff
	.zero		1


	//   ....[106]....
        /*0794*/ 	.word	0x00007ef0
        /*0798*/ 	.word	0x00000000
        /*079c*/ 	.word	0x00000000
        /*07a0*/ 	.short	0x010a
        /*07a2*/ 	.byte	0xff
	.zero		1


	//   ....[107]....
        /*07a4*/ 	.word	0x00007f50
        /*07a8*/ 	.word	0x00000000
        /*07ac*/ 	.word	0x00000000
        /*07b0*/ 	.short	0x010a
        /*07b2*/ 	.byte	0xff
	.zero		1


	//   ....[108]....
        /*07b4*/ 	.word	0x00007fb0
        /*07b8*/ 	.word	0x00000000
        /*07bc*/ 	.word	0x00000000
        /*07c0*/ 	.short	0x010a
        /*07c2*/ 	.byte	0xff
	.zero		1


	//   ....[109]....
        /*07c4*/ 	.word	0x00008000
        /*07c8*/ 	.word	0x00000002
        /*07cc*/ 	.word	0x00000110
        /*07d0*/ 	.short	0x010a
        /*07d2*/ 	.byte	0xff
	.zero		1


	//   ....[110]....
        /*07d4*/ 	.word	0x00008060
        /*07d8*/ 	.word	0x00000002
        /*07dc*/ 	.word	0x000000c0
        /*07e0*/ 	.short	0x010a
        /*07e2*/ 	.byte	0xff
	.zero		1


	//   ....[111]....
        /*07e4*/ 	.word	0x000080b0
        /*07e8*/ 	.word	0x00000002
        /*07ec*/ 	.word	0x000000b0
        /*07f0*/ 	.short	0x010a
        /*07f2*/ 	.byte	0xff
	.zero		1


	//   ....[112]....
        /*07f4*/ 	.word	0x00008110
        /*07f8*/ 	.word	0x00000000
        /*07fc*/ 	.word	0x000000c0
        /*0800*/ 	.short	0x010a
        /*0802*/ 	.byte	0xff
	.zero		1


	//   ....[113]....
        /*0804*/ 	.word	0x00008160
        /*0808*/ 	.word	0x00000000
        /*080c*/ 	.word	0x000000b0
        /*0810*/ 	.short	0x010a
        /*0812*/ 	.byte	0xff
	.zero		1


	//   ....[114]....
        /*0814*/ 	.word	0x000081c0
        /*0818*/ 	.word	0x00000002
        /*081c*/ 	.word	0x000000f0
        /*0820*/ 	.short	0x010a
        /*0822*/ 	.byte	0xff
	.zero		1


	//   ....[115]....
        /*0824*/ 	.word	0x00008220
        /*0828*/ 	.word	0x00000000
        /*082c*/ 	.word	0x00000000
        /*0830*/ 	.short	0x010a
        /*0832*/ 	.byte	0xff
	.zero		1


	//   ....[116]....
        /*0834*/ 	.word	0x00008280
        /*0838*/ 	.word	0x00000000
        /*083c*/ 	.word	0x00000000
        /*0840*/ 	.short	0x010a
        /*0842*/ 	.byte	0xff
	.zero		1


	//   ....[117]....
        /*0844*/ 	.word	0x000082e0
        /*0848*/ 	.word	0x00000000
        /*084c*/ 	.word	0x00000000
        /*0850*/ 	.short	0x010a
        /*0852*/ 	.byte	0xff
	.zero		1


	//   ....[118]....
        /*0854*/ 	.word	0x00008340
        /*0858*/ 	.word	0x00000000
        /*085c*/ 	.word	0x00000000
        /*0860*/ 	.short	0x010a
        /*0862*/ 	.byte	0xff
	.zero		1


	//   ....[119]....
        /*0864*/ 	.word	0x000083a0
        /*0868*/ 	.word	0x00000000
        /*086c*/ 	.word	0x00000000
        /*0870*/ 	.short	0x010a
        /*0872*/ 	.byte	0xff
	.zero		1


	//   ....[120]....
        /*0874*/ 	.word	0x000083f0
        /*0878*/ 	.word	0x00000008
        /*087c*/ 	.word	0x000000b0
        /*0880*/ 	.short	0x010a
        /*0882*/ 	.byte	0xff
	.zero		1


	//   ....[121]....
        /*0884*/ 	.word	0x00008450
        /*0888*/ 	.word	0x00000000
        /*088c*/ 	.word	0x000000a8
        /*0890*/ 	.short	0x010a
        /*0892*/ 	.byte	0xff
	.zero		1


	//   ....[122]....
        /*0894*/ 	.word	0x000084b0
        /*0898*/ 	.word	0x00000000
        /*089c*/ 	.word	0x00000090
        /*08a0*/ 	.short	0x010a
        /*08a2*/ 	.byte	0xff
	.zero		1


	//   ....[123]....
        /*08a4*/ 	.word	0x00008510
        /*08a8*/ 	.word	0x00000000
        /*08ac*/ 	.word	0x00000098
        /*08b0*/ 	.short	0x010a
        /*08b2*/ 	.byte	0xff
	.zero		1


	//   ....[124]....
        /*08b4*/ 	.word	0x00008570
        /*08b8*/ 	.word	0x00000000
        /*08bc*/ 	.word	0x00000090
        /*08c0*/ 	.short	0x010a
        /*08c2*/ 	.byte	0xff
	.zero		1


	//   ....[125]....
        /*08c4*/ 	.word	0x000085c0
        /*08c8*/ 	.word	0x00000003
        /*08cc*/ 	.word	0x000000b0
        /*08d0*/ 	.short	0x010a
        /*08d2*/ 	.byte	0xff
	.zero		1


	//   ....[126]....
        /*08d4*/ 	.word	0x00008610
        /*08d8*/ 	.word	0x00000003
        /*08dc*/ 	.word	0x00000080
        /*08e0*/ 	.short	0x010a
        /*08e2*/ 	.byte	0xff
	.zero		1


	//   ....[127]....
        /*08e4*/ 	.word	0x00008660
        /*08e8*/ 	.word	0x0000002b
        /*08ec*/ 	.word	0x000000d0
        /*08f0*/ 	.short	0x010a
        /*08f2*/ 	.byte	0xff
	.zero		1


	//   ....[128]....
        /*08f4*/ 	.word	0x000086b0
        /*08f8*/ 	.word	0x00000003
        /*08fc*/ 	.word	0x00000080
        /*0900*/ 	.short	0x010a
        /*0902*/ 	.byte	0xff
	.zero		1


	//----- nvinfo : EIATTR_NUM_MBARRIERS
	.align		4
.L_47:
        /*0904*/ 	.byte	0x03, 0x38
        /*0906*/ 	.short	0x0026


	//----- nvinfo : EIATTR_EXIT_INSTR_OFFSETS
	.align		4
        /*0908*/ 	.byte	0x04, 0x1c
        /*090a*/ 	.short	(.L_49 - .L_48)


	//   ....[0]....
.L_48:
        /*090c*/ 	.word	0x00002ba0


	//   ....[1]....
        /*0910*/ 	.word	0x00003090


	//   ....[2]....
        /*0914*/ 	.word	0x000030f0


	//   ....[3]....
        /*0918*/ 	.word	0x00004060


	//   ....[4]....
        /*091c*/ 	.word	0x00004f20


	//   ....[5]....
        /*0920*/ 	.word	0x00004f60


	//   ....[6]....
        /*0924*/ 	.word	0x00007bf0


	//----- nvinfo : EIATTR_MAX_THREADS
	.align		4
.L_49:
        /*0928*/ 	.byte	0x04, 0x05
        /*092a*/ 	.short	(.L_51 - .L_50)
.L_50:
        /*092c*/ 	.word	0x00000100
        /*0930*/ 	.word	0x00000001
        /*0934*/ 	.word	0x00000001


	//----- nvinfo : EIATTR_CRS_STACK_SIZE
	.align		4
.L_51:
        /*0938*/ 	.byte	0x04, 0x1e
        /*093a*/ 	.short	(.L_53 - .L_52)
.L_52:
        /*093c*/ 	.word	0x00000000


	//----- nvinfo : EIATTR_CBANK_PARAM_SIZE
	.align		4
.L_53:
        /*0940*/ 	.byte	0x03, 0x19
        /*0942*/ 	.short	0x0800


	//----- nvinfo : EIATTR_PARAM_CBANK
	.align		4
        /*0944*/ 	.byte	0x04, 0x0a
        /*0946*/ 	.short	(.L_55 - .L_54)
	.align		4
.L_54:
        /*0948*/ 	.word	index@(.nv.constant0._ZN7cutlass13device_kernelINS_4gemm6kernel13GemmUniversalIN4cute5tupleIJiiiiEEENS1_10collective13CollectiveMmaINS1_35MainloopSm100TmaUmmaWarpSpecializedILi8ELi2ELi4ENS5_IJNS4_1CILi2EEENSA_ILi1EEESC_EEEEENS5_IJNSA_ILi64EEENSA_ILi128EEESG_EEEaNS5_IJlSC_lEEEaSI_NS4_8TiledMMAINS4_8MMA_AtomIJNS4_15SM100_MMA_S8_SSIaaiLi64ELi128ELNS4_4UMMA5MajorE0ELSN_0ELNSM_8SaturateE0EEEEEENS4_6LayoutINS5_IJSC_SC_SC_EEENS5_IJNSA_ILi0EEEST_ST_EEEEENS5_IJNS4_10UnderscoreESW_SW_EEEEENS4_13SM90_TMA_LOADENS4_14ComposedLayoutINS4_7SwizzleILi3ELi4ELi3EEENS4_18smem_ptr_flag_bitsILi8EEENSR_INS5_IJNSA_ILi8EEESG_EEENS5_IJSG_SC_EEEEEEEvNS4_8identityENS4_23SM90_TMA_LOAD_MULTICASTES19_vS1A_EENS_8epilogue10collective18CollectiveEpilogueINS1D_23Sm100TmaWarpSpecializedILi2ELi2ELi32ELb0ELb0EEEJSH_NS5_IJNSR_ISF_SC_EES1I_EEEaSI_aSI_NS1D_6fusion15FusionCallbacksIS1H_NS1K_17LinearCombinationIaiaiLNS_15FloatRoundStyleE2EEESH_S1J_JEEENS4_5SM1004TMEM4LOAD26SM100_TMEM_LOAD_16dp32b32xESZ_NS10_INS11_ILi2ELi4ELi3EEES14_NSR_INS5_IJS15_SF_EEENS5_IJSF_SC_EEEEEEENS4_39AutoVectorizingCopyWithAssumedAlignmentILi128EEENS4_14SM90_TMA_STOREES1Y_S20_S20_EEEvvEEEEvNT_6ParamsE)
        /*094c*/ 	.short	0x0380
        /*094e*/ 	.short	0x0800


	//----- nvinfo : EIATTR_SW_WAR
	.align		4
.L_55:
        /*0950*/ 	.byte	0x04, 0x36
        /*0952*/ 	.short	(.L_57 - .L_56)
.L_56:
        /*0954*/ 	.word	0x00000008
.L_57:


//--------------------- .nv.callgraph             --------------------------
	.section	.nv.callgraph,"",@"SHT_CUDA_CALLGRAPH"
	.align	4
	.sectionentsize	8
	.align		4
        /*0000*/ 	.word	0x00000000
	.align		4
        /*0004*/ 	.word	0xffffffff
	.align		4
        /*0008*/ 	.word	index@(_ZN7cutlass13device_kernelINS_4gemm6kernel13GemmUniversalIN4cute5tupleIJiiiiEEENS1_10collective13CollectiveMmaINS1_35MainloopSm100TmaUmmaWarpSpecializedILi8ELi2ELi4ENS5_IJNS4_1CILi2EEENSA_ILi1EEESC_EEEEENS5_IJNSA_ILi64EEENSA_ILi128EEESG_EEEaNS5_IJlSC_lEEEaSI_NS4_8TiledMMAINS4_8MMA_AtomIJNS4_15SM100_MMA_S8_SSIaaiLi64ELi128ELNS4_4UMMA5MajorE0ELSN_0ELNSM_8SaturateE0EEEEEENS4_6LayoutINS5_IJSC_SC_SC_EEENS5_IJNSA_ILi0EEEST_ST_EEEEENS5_IJNS4_10UnderscoreESW_SW_EEEEENS4_13SM90_TMA_LOADENS4_14ComposedLayoutINS4_7SwizzleILi3ELi4ELi3EEENS4_18smem_ptr_flag_bitsILi8EEENSR_INS5_IJNSA_ILi8EEESG_EEENS5_IJSG_SC_EEEEEEEvNS4_8identityENS4_23SM90_TMA_LOAD_MULTICASTES19_vS1A_EENS_8epilogue10collective18CollectiveEpilogueINS1D_23Sm100TmaWarpSpecializedILi2ELi2ELi32ELb0ELb0EEEJSH_NS5_IJNSR_ISF_SC_EES1I_EEEaSI_aSI_NS1D_6fusion15FusionCallbacksIS1H_NS1K_17LinearCombinationIaiaiLNS_15FloatRoundStyleE2EEESH_S1J_JEEENS4_5SM1004TMEM4LOAD26SM100_TMEM_LOAD_16dp32b32xESZ_NS10_INS11_ILi2ELi4ELi3EEES14_NSR_INS5_IJS15_SF_EEENS5_IJSF_SC_EEEEEEENS4_39AutoVectorizingCopyWithAssumedAlignmentILi128EEENS4_14SM90_TMA_STOREES1Y_S20_S20_EEEvvEEEEvNT_6ParamsE)
	.align		4
        /*000c*/ 	.word	index@(__assertfail)
	.align		4
        /*0010*/ 	.word	0x00000000
	.align		4
        /*0014*/ 	.word	0xfffffffe
	.align		4
        /*0018*/ 	.word	0x00000000
	.align		4
        /*001c*/ 	.word	0xfffffffd
	.align		4
        /*0020*/ 	.word	0x00000000
	.align		4
        /*0024*/ 	.word	0xfffffffc


//--------------------- .nv.constant4             --------------------------
	.section	.nv.constant4,"a",@progbits
	.align	8
	.align		8
.nv.constant4:
        /*0000*/ 	.dword	__assertfail
	.align		8
        /*0008*/ 	.dword	__unnamed_1
	.align		8
        /*0010*/ 	.dword	__unnamed_2
	.align		8
        /*0018*/ 	.dword	_ZN40_INTERNAL_1383a18f_4_k_cu_98114377_251534cuda3std3__45__cpo5beginE
	.align		8
        /*0020*/ 	.dword	_ZN40_INTERNAL_1383a18f_4_k_cu_98114377_251534cuda3std3__45__cpo3endE
	.align		8
        /*0028*/ 	.dword	_ZN40_INTERNAL_1383a18f_4_k_cu_98114377_251534cuda3std3__45__cpo6cbeginE
	.align		8
        /*0030*/ 	.dword	_ZN40_INTERNAL_1383a18f_4_k_cu_98114377_251534cuda3std3__45__cpo4cendE
	.align		8
        /*0038*/ 	.dword	_ZN40_INTERNAL_1383a18f_4_k_cu_98114377_251534cuda3std3__442_GLOBAL__N__1383a18f_4_k_cu_98114377_251536ignoreE
	.align		8
        /*0040*/ 	.dword	_ZN40_INTERNAL_1383a18f_4_k_cu_98114377_251534cuda3std3__419piecewise_constructE
	.align		8
        /*0048*/ 	.dword	_ZN40_INTERNAL_1383a18f_4_k_cu_98114377_251534cuda3std3__48in_placeE
	.align		8
        /*0050*/ 	.dword	_ZN40_INTERNAL_1383a18f_4_k_cu_98114377_251534cuda3std6ranges3__45__cpo4swapE
	.align		8
        /*0058*/ 	.dword	_ZN40_INTERNAL_1383a18f_4_k_cu_98114377_251534cuda3std6ranges3__45__cpo9iter_moveE
	.align		8
        /*0060*/ 	.dword	_ZN40_INTERNAL_1383a18f_4_k_cu_98114377_251534cute7productE
	.align		8
        /*0068*/ 	.dword	_ZN40_INTERNAL_1383a18f_4_k_cu_98114377_251534cute1_E
	.align		8
        /*0070*/ 	.dword	$str$25
	.align		8
        /*0078*/ 	.dword	$str$26
	.align		8
        /*0080*/ 	.dword	$str$27
	.align		8
        /*0088*/ 	.dword	$str$28


//--------------------- .text._ZN7cutlass13device_kernelINS_4gemm6kernel13GemmUniversalIN4cute5tupleIJiiiiEEENS1_10collective13CollectiveMmaINS1_35MainloopSm100TmaUmmaWarpSpecializedILi8ELi2ELi4ENS5_IJNS4_1CILi2EEENSA_ILi1EEESC_EEEEENS5_IJNSA_ILi64EEENSA_ILi128EEESG_EEEaNS5_IJlSC_lEEEaSI_NS4_8TiledMMAINS4_8MMA_AtomIJNS4_15SM100_MMA_S8_SSIaaiLi64ELi128ELNS4_4UMMA5MajorE0ELSN_0ELNSM_8SaturateE0EEEEEENS4_6LayoutINS5_IJSC_SC_SC_EEENS5_IJNSA_ILi0EEEST_ST_EEEEENS5_IJNS4_10UnderscoreESW_SW_EEEEENS4_13SM90_TMA_LOADENS4_14ComposedLayoutINS4_7SwizzleILi3ELi4ELi3EEENS4_18smem_ptr_flag_bitsILi8EEENSR_INS5_IJNSA_ILi8EEESG_EEENS5_IJSG_SC_EEEEEEEvNS4_8identityENS4_23SM90_TMA_LOAD_MULTICASTES19_vS1A_EENS_8epilogue10collective18CollectiveEpilogueINS1D_23Sm100TmaWarpSpecializedILi2ELi2ELi32ELb0ELb0EEEJSH_NS5_IJNSR_ISF_SC_EES1I_EEEaSI_aSI_NS1D_6fusion15FusionCallbacksIS1H_NS1K_17LinearCombinationIaiaiLNS_15FloatRoundStyleE2EEESH_S1J_JEEENS4_5SM1004TMEM4LOAD26SM100_TMEM_LOAD_16dp32b32xESZ_NS10_INS11_ILi2ELi4ELi3EEES14_NSR_INS5_IJS15_SF_EEENS5_IJSF_SC_EEEEEEENS4_39AutoVectorizingCopyWithAssumedAlignmentILi128EEENS4_14SM90_TMA_STOREES1Y_S20_S20_EEEvvEEEEvNT_6ParamsE --------------------------
	.section	.text._ZN7cutlass13device_kernelINS_4gemm6kernel13GemmUniversalIN4cute5tupleIJiiiiEEENS1_10collective13CollectiveMmaINS1_35MainloopSm100TmaUmmaWarpSpecializedILi8ELi2ELi4ENS5_IJNS4_1CILi2EEENSA_ILi1EEESC_EEEEENS5_IJNSA_ILi64EEENSA_ILi128EEESG_EEEaNS5_IJlSC_lEEEaSI_NS4_8TiledMMAINS4_8MMA_AtomIJNS4_15SM100_MMA_S8_SSIaaiLi64ELi128ELNS4_4UMMA5MajorE0ELSN_0ELNSM_8SaturateE0EEEEEENS4_6LayoutINS5_IJSC_SC_SC_EEENS5_IJNSA_ILi0EEEST_ST_EEEEENS5_IJNS4_10UnderscoreESW_SW_EEEEENS4_13SM90_TMA_LOADENS4_14ComposedLayoutINS4_7SwizzleILi3ELi4ELi3EEENS4_18smem_ptr_flag_bitsILi8EEENSR_INS5_IJNSA_ILi8EEESG_EEENS5_IJSG_SC_EEEEEEEvNS4_8identityENS4_23SM90_TMA_LOAD_MULTICASTES19_vS1A_EENS_8epilogue10collective18CollectiveEpilogueINS1D_23Sm100TmaWarpSpecializedILi2ELi2ELi32ELb0ELb0EEEJSH_NS5_IJNSR_ISF_SC_EES1I_EEEaSI_aSI_NS1D_6fusion15FusionCallbacksIS1H_NS1K_17LinearCombinationIaiaiLNS_15FloatRoundStyleE2EEESH_S1J_JEEENS4_5SM1004TMEM4LOAD26SM100_TMEM_LOAD_16dp32b32xESZ_NS10_INS11_ILi2ELi4ELi3EEES14_NSR_INS5_IJS15_SF_EEENS5_IJSF_SC_EEEEEEENS4_39AutoVectorizingCopyWithAssumedAlignmentILi128EEENS4_14SM90_TMA_STOREES1Y_S20_S20_EEEvvEEEEvNT_6ParamsE,"ax",@progbits
	.align	128
.text._ZN7cutlass13device_kernelINS_4gemm6kernel13GemmUniversalIN4cute5tupleIJiiiiEEENS1_10collective13CollectiveMmaINS1_35MainloopSm100TmaUmmaWarpSpecializedILi8ELi2ELi4ENS5_IJNS4_1CILi2EEENSA_ILi1EEESC_EEEEENS5_IJNSA_ILi64EEENSA_ILi128EEESG_EEEaNS5_IJlSC_lEEEaSI_NS4_8TiledMMAINS4_8MMA_AtomIJNS4_15SM100_MMA_S8_SSIaaiLi64ELi128ELNS4_4UMMA5MajorE0ELSN_0ELNSM_8SaturateE0EEEEEENS4_6LayoutINS5_IJSC_SC_SC_EEENS5_IJNSA_ILi0EEEST_ST_EEEEENS5_IJNS4_10UnderscoreESW_SW_EEEEENS4_13SM90_TMA_LOADENS4_14ComposedLayoutINS4_7SwizzleILi3ELi4ELi3EEENS4_18smem_ptr_flag_bitsILi8EEENSR_INS5_IJNSA_ILi8EEESG_EEENS5_IJSG_SC_EEEEEEEvNS4_8identityENS4_23SM90_TMA_LOAD_MULTICASTES19_vS1A_EENS_8epilogue10collective18CollectiveEpilogueINS1D_23Sm100TmaWarpSpecializedILi2ELi2ELi32ELb0ELb0EEEJSH_NS5_IJNSR_ISF_SC_EES1I_EEEaSI_aSI_NS1D_6fusion15FusionCallbacksIS1H_NS1K_17LinearCombinationIaiaiLNS_15FloatRoundStyleE2EEESH_S1J_JEEENS4_5SM1004TMEM4LOAD26SM100_TMEM_LOAD_16dp32b32xESZ_NS10_INS11_ILi2ELi4ELi3EEES14_NSR_INS5_IJS15_SF_EEENS5_IJSF_SC_EEEEEEENS4_39AutoVectorizingCopyWithAssumedAlignmentILi128EEENS4_14SM90_TMA_STOREES1Y_S20_S20_EEEvvEEEEvNT_6ParamsE:
        .type           _ZN7cutlass13device_kernelINS_4gemm6kernel13GemmUniversalIN4cute5tupleIJiiiiEEENS1_10collective13CollectiveMmaINS1_35MainloopSm100TmaUmmaWarpSpecializedILi8ELi2ELi4ENS5_IJNS4_1CILi2EEENSA_ILi1EEESC_EEEEENS5_IJNSA_ILi64EEENSA_ILi128EEESG_EEEaNS5_IJlSC_lEEEaSI_NS4_8TiledMMAINS4_8MMA_AtomIJNS4_15SM100_MMA_S8_SSIaaiLi64ELi128ELNS4_4UMMA5MajorE0ELSN_0ELNSM_8SaturateE0EEEEEENS4_6LayoutINS5_IJSC_SC_SC_EEENS5_IJNSA_ILi0EEEST_ST_EEEEENS5_IJNS4_10UnderscoreESW_SW_EEEEENS4_13SM90_TMA_LOADENS4_14ComposedLayoutINS4_7SwizzleILi3ELi4ELi3EEENS4_18smem_ptr_flag_bitsILi8EEENSR_INS5_IJNSA_ILi8EEESG_EEENS5_IJSG_SC_EEEEEEEvNS4_8identityENS4_23SM90_TMA_LOAD_MULTICASTES19_vS1A_EENS_8epilogue10collective18CollectiveEpilogueINS1D_23Sm100TmaWarpSpecializedILi2ELi2ELi32ELb0ELb0EEEJSH_NS5_IJNSR_ISF_SC_EES1I_EEEaSI_aSI_NS1D_6fusion15FusionCallbacksIS1H_NS1K_17LinearCombinationIaiaiLNS_15FloatRoundStyleE2EEESH_S1J_JEEENS4_5SM1004TMEM4LOAD26SM100_TMEM_LOAD_16dp32b32xESZ_NS10_INS11_ILi2ELi4ELi3EEES14_NSR_INS5_IJS15_SF_EEENS5_IJSF_SC_EEEEEEENS4_39AutoVectorizingCopyWithAssumedAlignmentILi128EEENS4_14SM90_TMA_STOREES1Y_S20_S20_EEEvvEEEEvNT_6ParamsE,@function
        .size           _ZN7cutlass13device_kernelINS_4gemm6kernel13GemmUniversalIN4cute5tupleIJiiiiEEENS1_10collective13CollectiveMmaINS1_35MainloopSm100TmaUmmaWarpSpecializedILi8ELi2ELi4ENS5_IJNS4_1CILi2EEENSA_ILi1EEESC_EEEEENS5_IJNSA_ILi64EEENSA_ILi128EEESG_EEEaNS5_IJlSC_lEEEaSI_NS4_8TiledMMAINS4_8MMA_AtomIJNS4_15SM100_MMA_S8_SSIaaiLi64ELi128ELNS4_4UMMA5MajorE0ELSN_0ELNSM_8SaturateE0EEEEEENS4_6LayoutINS5_IJSC_SC_SC_EEENS5_IJNSA_ILi0EEEST_ST_EEEEENS5_IJNS4_10UnderscoreESW_SW_EEEEENS4_13SM90_TMA_LOADENS4_14ComposedLayoutINS4_7SwizzleILi3ELi4ELi3EEENS4_18smem_ptr_flag_bitsILi8EEENSR_INS5_IJNSA_ILi8EEESG_EEENS5_IJSG_SC_EEEEEEEvNS4_8identityENS4_23SM90_TMA_LOAD_MULTICASTES19_vS1A_EENS_8epilogue10collective18CollectiveEpilogueINS1D_23Sm100TmaWarpSpecializedILi2ELi2ELi32ELb0ELb0EEEJSH_NS5_IJNSR_ISF_SC_EES1I_EEEaSI_aSI_NS1D_6fusion15FusionCallbacksIS1H_NS1K_17LinearCombinationIaiaiLNS_15FloatRoundStyleE2EEESH_S1J_JEEENS4_5SM1004TMEM4LOAD26SM100_TMEM_LOAD_16dp32b32xESZ_NS10_INS11_ILi2ELi4ELi3EEES14_NSR_INS5_IJS15_SF_EEENS5_IJSF_SC_EEEEEEENS4_39AutoVectorizingCopyWithAssumedAlignmentILi128EEENS4_14SM90_TMA_STOREES1Y_S20_S20_EEEvvEEEEvNT_6ParamsE,(.L_x_162 - _ZN7cutlass13device_kernelINS_4gemm6kernel13GemmUniversalIN4cute5tupleIJiiiiEEENS1_10collective13CollectiveMmaINS1_35MainloopSm100TmaUmmaWarpSpecializedILi8ELi2ELi4ENS5_IJNS4_1CILi2EEENSA_ILi1EEESC_EEEEENS5_IJNSA_ILi64EEENSA_ILi128EEESG_EEEaNS5_IJlSC_lEEEaSI_NS4_8TiledMMAINS4_8MMA_AtomIJNS4_15SM100_MMA_S8_SSIaaiLi64ELi128ELNS4_4UMMA5MajorE0ELSN_0ELNSM_8SaturateE0EEEEEENS4_6LayoutINS5_IJSC_SC_SC_EEENS5_IJNSA_ILi0EEEST_ST_EEEEENS5_IJNS4_10UnderscoreESW_SW_EEEEENS4_13SM90_TMA_LOADENS4_14ComposedLayoutINS4_7SwizzleILi3ELi4ELi3EEENS4_18smem_ptr_flag_bitsILi8EEENSR_INS5_IJNSA_ILi8EEESG_EEENS5_IJSG_SC_EEEEEEEvNS4_8identityENS4_23SM90_TMA_LOAD_MULTICASTES19_vS1A_EENS_8epilogue10collective18CollectiveEpilogueINS1D_23Sm100TmaWarpSpecializedILi2ELi2ELi32ELb0ELb0EEEJSH_NS5_IJNSR_ISF_SC_EES1I_EEEaSI_aSI_NS1D_6fusion15FusionCallbacksIS1H_NS1K_17LinearCombinationIaiaiLNS_15FloatRoundStyleE2EEESH_S1J_JEEENS4_5SM1004TMEM4LOAD26SM100_TMEM_LOAD_16dp32b32xESZ_NS10_INS11_ILi2ELi4ELi3EEES14_NSR_INS5_IJS15_SF_EEENS5_IJSF_SC_EEEEEEENS4_39AutoVectorizingCopyWithAssumedAlignmentILi128EEENS4_14SM90_TMA_STOREES1Y_S20_S20_EEEvvEEEEvNT_6ParamsE)
        .other          _ZN7cutlass13device_kernelINS_4gemm6kernel13GemmUniversalIN4cute5tupleIJiiiiEEENS1_10collective13CollectiveMmaINS1_35MainloopSm100TmaUmmaWarpSpecializedILi8ELi2ELi4ENS5_IJNS4_1CILi2EEENSA_ILi1EEESC_EEEEENS5_IJNSA_ILi64EEENSA_ILi128EEESG_EEEaNS5_IJlSC_lEEEaSI_NS4_8TiledMMAINS4_8MMA_AtomIJNS4_15SM100_MMA_S8_SSIaaiLi64ELi128ELNS4_4UMMA5MajorE0ELSN_0ELNSM_8SaturateE0EEEEEENS4_6LayoutINS5_IJSC_SC_SC_EEENS5_IJNSA_ILi0EEEST_ST_EEEEENS5_IJNS4_10UnderscoreESW_SW_EEEEENS4_13SM90_TMA_LOADENS4_14ComposedLayoutINS4_7SwizzleILi3ELi4ELi3EEENS4_18smem_ptr_flag_bitsILi8EEENSR_INS5_IJNSA_ILi8EEESG_EEENS5_IJSG_SC_EEEEEEEvNS4_8identityENS4_23SM90_TMA_LOAD_MULTICASTES19_vS1A_EENS_8epilogue10collective18CollectiveEpilogueINS1D_23Sm100TmaWarpSpecializedILi2ELi2ELi32ELb0ELb0EEEJSH_NS5_IJNSR_ISF_SC_EES1I_EEEaSI_aSI_NS1D_6fusion15FusionCallbacksIS1H_NS1K_17LinearCombinationIaiaiLNS_15FloatRoundStyleE2EEESH_S1J_JEEENS4_5SM1004TMEM4LOAD26SM100_TMEM_LOAD_16dp32b32xESZ_NS10_INS11_ILi2ELi4ELi3EEES14_NSR_INS5_IJS15_SF_EEENS5_IJSF_SC_EEEEEEENS4_39AutoVectorizingCopyWithAssumedAlignmentILi128EEENS4_14SM90_TMA_STOREES1Y_S20_S20_EEEvvEEEEvNT_6ParamsE,@"STO_CUDA_ENTRY STV_DEFAULT"
_ZN7cutlass13device_kernelINS_4gemm6kernel13GemmUniversalIN4cute5tupleIJiiiiEEENS1_10collective13CollectiveMmaINS1_35MainloopSm100TmaUmmaWarpSpecializedILi8ELi2ELi4ENS5_IJNS4_1CILi2EEENSA_ILi1EEESC_EEEEENS5_IJNSA_ILi64EEENSA_ILi128EEESG_EEEaNS5_IJlSC_lEEEaSI_NS4_8TiledMMAINS4_8MMA_AtomIJNS4_15SM100_MMA_S8_SSIaaiLi64ELi128ELNS4_4UMMA5MajorE0ELSN_0ELNSM_8SaturateE0EEEEEENS4_6LayoutINS5_IJSC_SC_SC_EEENS5_IJNSA_ILi0EEEST_ST_EEEEENS5_IJNS4_10UnderscoreESW_SW_EEEEENS4_13SM90_TMA_LOADENS4_14ComposedLayoutINS4_7SwizzleILi3ELi4ELi3EEENS4_18smem_ptr_flag_bitsILi8EEENSR_INS5_IJNSA_ILi8EEESG_EEENS5_IJSG_SC_EEEEEEEvNS4_8identityENS4_23SM90_TMA_LOAD_MULTICASTES19_vS1A_EENS_8epilogue10collective18CollectiveEpilogueINS1D_23Sm100TmaWarpSpecializedILi2ELi2ELi32ELb0ELb0EEEJSH_NS5_IJNSR_ISF_SC_EES1I_EEEaSI_aSI_NS1D_6fusion15FusionCallbacksIS1H_NS1K_17LinearCombinationIaiaiLNS_15FloatRoundStyleE2EEESH_S1J_JEEENS4_5SM1004TMEM4LOAD26SM100_TMEM_LOAD_16dp32b32xESZ_NS10_INS11_ILi2ELi4ELi3EEES14_NSR_INS5_IJS15_SF_EEENS5_IJSF_SC_EEEEEEENS4_39AutoVectorizingCopyWithAssumedAlignmentILi128EEENS4_14SM90_TMA_STOREES1Y_S20_S20_EEEvvEEEEvNT_6ParamsE:
[----:B------:R-:W1:Y:S01]  /*0000*/  LDC R1, c[0x0][0x37c] ;  /* 0x0000df00ff017b82 */ /* 0x000e620000000800 */
[----:B------:R-:W2:Y:S01]  /*0010*/  S2R R84, SR_TID.X ;  /* 0x0000000000547919 */ /* 0x000ea20000002100 */
[----:B------:R-:W3:Y:S01]  /*0020*/  LDCU.64 UR8, c[0x0][0x890] ;  /* 0x00011200ff0877ac */ /* 0x000ee20008000a00 */
[----:B------:R-:W-:Y:S02]  /*0030*/  PRMT R74, RZ, 0x7610, R74 ;  /* 0x00007610ff4a7816 */ /* 0x000fe4000000004a */
[----:B------:R-:W-:Y:S01]  /*0040*/  ELECT P3, URZ, PT ;  /* 0x0000000000ff782f */ /* 0x000fe20003860000 */
[----:B---3--:R-:W-:-:S04]  /*0050*/  UISETP.NE.U32.AND UP0, UPT, UR8, URZ, UPT ;  /* 0x000000ff0800728c */ /* 0x008fc8000bf05070 */
[----:B------:R-:W-:Y:S01]  /*0060*/  UISETP.NE.AND.EX UP0, UPT, UR9, URZ, UPT, UP0 ;  /* 0x000000ff0900728c */ /* 0x000fe2000bf05300 */
[----:B--2---:R-:W-:-:S05]  /*0070*/  SHF.R.U32.HI R75, RZ, 0x5, R84 ;  /* 0x00000005ff4b7819 */ /* 0x004fca0000011654 */
[----:B------:R-:W2:Y:S02]  /*0080*/  SHFL.IDX PT, R0, R75, RZ, 0x1f ;  /* 0x00001fff4b007589 */ /* 0x000ea400000e0000 */
[----:B--2---:R-:W-:Y:S01]  /*0090*/  R2UR UR18, R0 ;  /* 0x00000000001272ca */ /* 0x004fe200000e0000 */
[----:B-1----:R-:W-:-:S14]  /*00a0*/  BRA.U UP0, `(.L_x_0) ;  /* 0x0000000100307547 */ /* 0x002fdc000b800000 */
[----:B------:R-:W1:Y:S02]  /*00b0*/  LDCU.64 UR4, c[0x0][0x888] ;  /* 0x00011100ff0477ac */ /* 0x000e640008000a00 */
[----:B-1----:R-:W-:-:S04]  /*00c0*/  UISETP.NE.U32.AND UP0, UPT, UR4, URZ, UPT ;  /* 0x000000ff0400728c */ /* 0x002fc8000bf05070 */
[----:B------:R-:W-:-:S09]  /*00d0*/  UISETP.NE.AND.EX UP0, UPT, UR5, URZ, UPT, UP0 ;  /* 0x000000ff0500728c */ /* 0x000fd2000bf05300 */
[----:B------:R-:W-:Y:S05]  /*00e0*/  BRA.U !UP0, `(.L_x_1) ;  /* 0x0000000108147547 */ /* 0x000fea000b800000 */
[----:B------:R-:W1:Y:S01]  /*00f0*/  LDC.64 R40, c[0x0][0x888] ;  /* 0x00022200ff287b82 */ /* 0x000e620000000a00 */
[----:B------:R-:W1:Y:S02]  /*0100*/  LDCU.64 UR4, c[0x0][0x358] ;  /* 0x00006b00ff0477ac */ /* 0x000e640008000a00 */
[----:B-1----:R1:W5:Y:S01]  /*0110*/  LDG.E R40, desc[UR4][R40.64] ;  /* 0x0000000428287981 */ /* 0x002362000c1e1900 */
[----:B------:R-:W-:Y:S01]  /*0120*/  HFMA2 R74, -RZ, RZ, 0, 5.9604644775390625e-08 ;  /* 0x00000001ff4a7431 */ /* 0x000fe200000001ff */
[----:B------:R-:W-:Y:S05]  /*0130*/  BRA `(.L_x_0) ;  /* 0x00000000000c7947 */ /* 0x000fea0003800000 */
.L_x_1:
[----:B------:R-:W1:Y:S01]  /*0140*/  LDCU UR4, c[0x0][0x880] ;  /* 0x00011000ff0477ac */ /* 0x000e620008000800 */
[----:B------:R-:W-:Y:S01]  /*0150*/  HFMA2 R74, -RZ, RZ, 0, 5.9604644775390625e-08 ;  /* 0x00000001ff4a7431 */ /* 0x000fe200000001ff */
[----:B-1----:R-:W-:-:S07]  /*0160*/  MOV R40, UR4 ;  /* 0x0000000400287c02 */ /* 0x002fce0008000f00 */
.L_x_0:
[----:B------:R-:W2:Y:S02]  /*0170*/  LDCU.64 UR4, c[0x0][0x8b0] ;  /* 0x00011600ff0477ac */ /* 0x000ea40008000a00 */
[----:B--2---:R-:W-:-:S04]  /*0180*/  UISETP.NE.U32.AND UP0, UPT, UR4, URZ, UPT ;  /* 0x000000ff0400728c */ /* 0x004fc8000bf05070 */
[----:B------:R-:W-:-:S09]  /*0190*/  UISETP.NE.AND.EX UP0, UPT, UR5, URZ, UPT, UP0 ;  /* 0x000000ff0500728c */ /* 0x000fd2000bf05300 */
[----:B------:R-:W-:Y:S05]  /*01a0*/  BRA.U UP0, `(.L_x_2) ;  /* 0x0000000100287547 */ /* 0x000fea000b800000 */
[----:B------:R-:W2:Y:S02]  /*01b0*/  LDCU.64 UR4, c[0x0][0x8a8] ;  /* 0x00011500ff0477ac */ /* 0x000ea40008000a00 */
[----:B--2---:R-:W-:-:S04]  /*01c0*/  UISETP.NE.U32.AND UP0, UPT, UR4, URZ, UPT ;  /* 0x000000ff0400728c */ /* 0x004fc8000bf05070 */
[----:B------:R-:W-:-:S09]  /*01d0*/  UISETP.NE.AND.EX UP0, UPT, UR5, URZ, UPT, UP0 ;  /* 0x000000ff0500728c */ /* 0x000fd2000bf05300 */
[----:B------:R-:W-:Y:S05]  /*01e0*/  BRA.U !UP0, `(.L_x_3) ;  /* 0x0000000108107547 */ /* 0x000fea000b800000 */
[----:B------:R-:W2:Y:S01]  /*01f0*/  LDC.64 R38, c[0x0][0x8a8] ;  /* 0x00022a00ff267b82 */ /* 0x000ea20000000a00 */
[----:B------:R-:W2:Y:S02]  /*0200*/  LDCU.64 UR4, c[0x0][0x358] ;  /* 0x00006b00ff0477ac */ /* 0x000ea40008000a00 */
[----:B--2---:R2:W5:Y:S01]  /*0210*/  LDG.E R38, desc[UR4][R38.64] ;  /* 0x0000000426267981 */ /* 0x004562000c1e1900 */
[----:B------:R-:W-:Y:S05]  /*0220*/  BRA `(.L_x_2) ;  /* 0x0000000000087947 */ /* 0x000fea0003800000 */
.L_x_3:
[----:B------:R-:W2:Y:S02]  /*0230*/  LDCU UR4, c[0x0][0x8a0] ;  /* 0x00011400ff0477ac */ /* 0x000ea40008000800 */
[----:B--2---:R-:W-:Y:S02]  /*0240*/  MOV R38, UR4 ;  /* 0x0000000400267c02 */ /* 0x004fe40008000f00 */
.L_x_2:
[----:B------:R-:W-:Y:S01]  /*0250*/  IMAD.U32 R0, RZ, RZ, UR18 ;  /* 0x00000012ff007e24 */ /* 0x000fe2000f8e00ff */
[----:B------:R-:W-:Y:S04]  /*0260*/  BSSY.RECONVERGENT B0, `(.L_x_4) ;  /* 0x000000c000007945 */ /* 0x000fe80003800200 */
[C---:B------:R-:W-:Y:S02]  /*0270*/  ISETP.NE.OR P1, PT, R0.reuse, 0x1, !P3 ;  /* 0x000000010000780c */ /* 0x040fe40005f25670 */
[----:B------:R-:W-:-:S11]  /*0280*/  ISETP.NE.OR P0, PT, R0, 0x3, !P3 ;  /* 0x000000030000780c */ /* 0x000fd60005f05670 */
[----:B------:R-:W-:Y:S05]  /*0290*/  @P1 BRA `(.L_x_5) ;  /* 0x0000000000201947 */ /* 0x000fea0003800000 */
[----:B------:R-:W3:Y:S02]  /*02a0*/  LDCU.64 UR4, c[0x0][0x348] ;  /* 0x00006900ff0477ac */ /* 0x000ee40008000a00 */
[----:B---3--:R-:W-:Y:S02]  /*02b0*/  UIADD3 UR6, UP1, UPT, UR4, 0x80, URZ ;  /* 0x0000008004067890 */ /* 0x008fe4000ff3e0ff */
[----:B------:R-:W-:Y:S02]  /*02c0*/  UIADD3 UR4, UP0, UPT, UR4, 0x180, URZ ;  /* 0x0000018004047890 */ /* 0x000fe4000ff1e0ff */
[----:B------:R-:W-:Y:S02]  /*02d0*/  UIADD3.X UR7, UPT, UPT, URZ, UR5, URZ, UP1, !UPT ;  /* 0x00000005ff077290 */ /* 0x000fe40008ffe4ff */
[----:B------:R-:W-:-:S07]  /*02e0*/  UIADD3.X UR5, UPT, UPT, URZ, UR5, URZ, UP0, !UPT ;  /* 0x00000005ff057290 */ /* 0x000fce00087fe4ff */
[----:B------:R3:W-:Y:S02]  /*02f0*/  UTMACCTL.PF [UR6] ;  /* 0x00000000060079b9 */ /* 0x0007e40008040000 */
[----:B------:R3:W-:Y:S02]  /*0300*/  UTMACCTL.PF [UR4] ;  /* 0x00000000040079b9 */ /* 0x0007e40008040000 */
[----:B---3--:R-:W-:Y:S01]  /*0310*/  NOP ;  /* 0x0000000000007918 */ /* 0x008fe20000000000 */
.L_x_5:
[----:B------:R-:W-:Y:S05]  /*0320*/  BSYNC.RECONVERGENT B0 ;  /* 0x0000000000007941 */ /* 0x000fea0003800200 */
.L_x_4:
[----:B------:R-:W-:Y:S04]  /*0330*/  BSSY.RECONVERGENT B0, `(.L_x_6) ;  /* 0x000000a000007945 */ /* 0x000fe80003800200 */
        /* <DEDUP_REMOVED lines=9> */
.L_x_7:
[----:B------:R-:W-:Y:S05]  /*03d0*/  BSYNC.RECONVERGENT B0 ;  /* 0x0000000000007941 */ /* 0x000fea0003800200 */
.L_x_6:
[----:B------:R-:W3:Y:S01]  /*03e0*/  LDCU.64 UR4, c[0x0][0x888] ;  /* 0x00011100ff0477ac */ /* 0x000ee20008000a00 */
[----:B------:R-:W-:Y:S02]  /*03f0*/  UISETP.EQ.U32.AND UP2, UPT, UR8, URZ, UPT ;  /* 0x000000ff0800728c */ /* 0x000fe4000bf42070 */
[----:B------:R-:W-:Y:S02]  /*0400*/  UPLOP3.LUT UP3, UPT, UPT, UPT, UPT, 0x80, 0x8 ;  /* 0x000000000008789c */ /* 0x000fe40003f6f070 */
[----:B---3--:R-:W-:-:S04]  /*0410*/  UISETP.NE.U32.AND UP0, UPT, UR4, URZ, UPT ;  /* 0x000000ff0400728c */ /* 0x008fc8000bf05070 */
[----:B------:R-:W-:-:S04]  /*0420*/  UISETP.NE.AND.EX UP1, UPT, UR5, URZ, UPT, UP0 ;  /* 0x000000ff0500728c */ /* 0x000fc8000bf25300 */
[----:B------:R-:W-:-:S04]  /*0430*/  UISETP.EQ.OR.EX UP4, UPT, UR9, URZ, !UP1, UP2 ;  /* 0x000000ff0900728c */ /* 0x000fc8000cf82720 */
[----:B------:R-:W-:-:S06]  /*0440*/  UP2UR UR4, UPR, URZ, 0x10 ;  /* 0x00000010ff047883 */ /* 0x000fcc0008000000 */
[----:B------:R-:W-:Y:S01]  /*0450*/  MOV R77, UR4 ;  /* 0x00000004004d7c02 */ /* 0x000fe20008000f00 */
[----:B------:R-:W-:Y:S06]  /*0460*/  BRA.U !UP4, `(.L_x_8) ;  /* 0x000000010c207547 */ /* 0x000fec000b800000 */
[----:B-----5:R-:W-:Y:S01]  /*0470*/  R2UR UR5, R40 ;  /* 0x00000000280572ca */ /* 0x020fe200000e0000 */
[----:B------:R-:W-:Y:S02]  /*0480*/  UISETP.NE.U32.AND UP2, UPT, UR8, URZ, UPT ;  /* 0x000000ff0800728c */ /* 0x000fe4000bf45070 */
[----:B------:R-:W-:Y:S02]  /*0490*/  USEL UR4, URZ, 0xffffffff, UP1 ;  /* 0xffffffffff047887 */ /* 0x000fe40008800000 */
[----:B------:R-:W-:-:S08]  /*04a0*/  UISETP.NE.AND.EX UP2, UPT, UR9, URZ, UPT, UP2 ;  /* 0x000000ff0900728c */ /* 0x000fd0000bf45320 */
[----:B------:R-:W-:-:S04]  /*04b0*/  UISETP.NE.AND UP0, UPT, UR5, URZ, UPT ;  /* 0x000000ff0500728c */ /* 0x000fc8000bf05270 */
[----:B------:R-:W-:-:S04]  /*04c0*/  @!UP2 USEL UR4, URZ, 0xffffffff, UP0 ;  /* 0xffffffffff04a887 */ /* 0x000fc80008000000 */
[----:B------:R-:W-:-:S04]  /*04d0*/  ULOP3.LUT UR4, UR4, 0x1, URZ, 0xc0, !UPT ;  /* 0x0000000104047892 */ /* 0x000fc8000f8ec0ff */
[----:B------:R-:W-:Y:S02]  /*04e0*/  UISETP.NE.U32.AND UP3, UPT, UR4, 0x1, UPT ;  /* 0x000000010400788c */ /* 0x000fe4000bf65070 */
.L_x_8:
[----:B------:R-:W3:Y:S02]  /*04f0*/  SHFL.IDX PT, R2, R75, RZ, 0x1f ;  /* 0x00001fff4b027589 */ /* 0x000ee400000e0000 */
[----:B---3--:R-:W-:-:S13]  /*0500*/  ISETP.NE.AND P0, PT, R2, RZ, PT ;  /* 0x000000ff0200720c */ /* 0x008fda0003f05270 */
[----:B------:R-:W-:Y:S05]  /*0510*/  @P0 BRA `(.L_x_9) ;  /* 0x0000000000840947 */ /* 0x000fea0003800000 */
[----:B------:R-:W-:Y:S01]  /*0520*/  ELECT P0, URZ, PT ;  /* 0x0000000000ff782f */ /* 0x000fe20003800000 */
[----:B------:R-:W-:-:S12]  /*0530*/  BSSY.RECONVERGENT B0, `(.L_x_9) ;  /* 0x000001f000007945 */ /* 0x000fd80003800200 */
[----:B------:R-:W-:Y:S05]  /*0540*/  @!P0 BRA `(.L_x_10) ;  /* 0x0000000000748947 */ /* 0x000fea0003800000 */
[----:B------:R-:W3:Y:S01]  /*0550*/  S2UR UR4, SR_CgaCtaId ;  /* 0x00000000000479c3 */ /* 0x000ee20000008800 */
[----:B------:R-:W-:Y:S01]  /*0560*/  UMOV UR5, 0x400 ;  /* 0x0000040000057882 */ /* 0x000fe20000000000 */
[----:B------:R-:W-:Y:S01]  /*0570*/  UMOV UR8, 0x1 ;  /* 0x0000000100087882 */ /* 0x000fe20000000000 */
[----:B------:R-:W-:Y:S01]  /*0580*/  UMOV UR6, 0x2 ;  /* 0x0000000200067882 */ /* 0x000fe20000000000 */
[----:B------:R-:W-:-:S04]  /*0590*/  UIADD3 UR8, UPT, UPT, -UR8, 0x100000, URZ ;  /* 0x0010000008087890 */ /* 0x000fc8000fffe1ff */
[----:B------:R-:W-:Y:S02]  /*05a0*/  USHF.L.U32 UR9, UR8, 0xb, URZ ;  /* 0x0000000b08097899 */ /* 0x000fe400080006ff */
[----:B------:R-:W-:Y:S02]  /*05b0*/  USHF.L.U32 UR8, UR8, 0x1, URZ ;  /* 0x0000000108087899 */ /* 0x000fe400080006ff */
[----:B------:R-:W-:-:S04]  /*05c0*/  UIADD3 UR6, UPT, UPT, -UR6, 0x100000, URZ ;  /* 0x0010000006067890 */ /* 0x000fc8000fffe1ff */
[----:B------:R-:W-:Y:S02]  /*05d0*/  USHF.L.U32 UR7, UR6, 0xb, URZ ;  /* 0x0000000b06077899 */ /* 0x000fe400080006ff */
[----:B------:R-:W-:Y:S02]  /*05e0*/  USHF.L.U32 UR6, UR6, 0x1, URZ ;  /* 0x0000000106067899 */ /* 0x000fe400080006ff */
[----:B---3--:R-:W-:Y:S01]  /*05f0*/  ULEA UR4, UR4, UR5, 0x18 ;  /* 0x0000000504047291 */ /* 0x008fe2000f8ec0ff */
[----:B------:R-:W3:Y:S11]  /*0600*/  FENCE.VIEW.ASYNC.S ;  /* 0x00000000000073c6 */ /* 0x000ef60000000000 */
[----:B---3--:R3:W4:Y:S01]  /*0610*/  SYNCS.EXCH.64 URZ, [UR4], UR8 ;  /* 0x0000000804ff75b2 */ /* 0x0087220008000100 */
[----:B------:R3:W1:Y:S01]  /*0620*/  SYNCS.EXCH.64 URZ, [UR4+0x40], UR6 ;  /* 0x0000400604ff75b2 */ /* 0x0006620008000100 */
        /* <DEDUP_REMOVED lines=13> */
[----:B------:R3:W1:Y:S02]  /*0700*/  SYNCS.EXCH.64 URZ, [UR4+0x78], UR6 ;  /* 0x0000780604ff75b2 */ /* 0x0006640008000100 */
[----:B---3--:R-:W-:Y:S01]  /*0710*/  NOP ;  /* 0x0000000000007918 */ /* 0x008fe20000000000 */
.L_x_10:
[----:B------:R-:W-:Y:S05]  /*0720*/  BSYNC.RECONVERGENT B0 ;  /* 0x0000000000007941 */ /* 0x000fea0003800200 */
.L_x_9:
[----:B------:R-:W3:Y:S01]  /*0730*/  SHFL.IDX PT, R2, R75, RZ, 0x1f ;  /* 0x00001fff4b027589 */ /* 0x000ee200000e0000 */
[----:B------:R-:W-:Y:S01]  /*0740*/  NOP ;  /* 0x0000000000007918 */ /* 0x000fe20000000000 */
[----:B---3--:R-:W-:-:S13]  /*0750*/  ISETP.NE.AND P0, PT, R2, 0x1, PT ;  /* 0x000000010200780c */ /* 0x008fda0003f05270 */
[----:B------:R-:W-:Y:S05]  /*0760*/  @P0 BRA `(.L_x_11) ;  /* 0x0000000000480947 */ /* 0x000fea0003800000 */
        /* <DEDUP_REMOVED lines=9> */
[----:B------:R-:W-:Y:S01]  /*0800*/  USHF.L.U32 UR6, UR6, 0x1, URZ ;  /* 0x0000000106067899 */ /* 0x000fe200080006ff */
[----:B------:R-:W-:Y:S01]  /*0810*/  ELECT P0, URZ, PT ;  /* 0x0000000000ff782f */ /* 0x000fe20003800000 */
[----:B---3--:R-:W-:Y:S01]  /*0820*/  ULEA UR4, UR4, UR5, 0x18 ;  /* 0x0000000504047291 */ /* 0x008fe2000f8ec0ff */
[----:B------:R-:W3:Y:S11]  /*0830*/  FENCE.VIEW.ASYNC.S ;  /* 0x00000000000073c6 */ /* 0x000ef60000000000 */
[----:B---3--:R3:W1:Y:S01]  /*0840*/  SYNCS.EXCH.64 URZ, [UR4+0x80], UR8 ;  /* 0x0000800804ff75b2 */ /* 0x0086620008000100 */
[----:B------:R3:W1:Y:S01]  /*0850*/  SYNCS.EXCH.64 URZ, [UR4+0x90], UR6 ;  /* 0x0000900604ff75b2 */ /* 0x0006620008000100 */
[----:B------:R3:W1:Y:S01]  /*0860*/  SYNCS.EXCH.64 URZ, [UR4+0x88], UR8 ;  /* 0x0000880804ff75b2 */ /* 0x0006620008000100 */
[----:B------:R3:W1:Y:S01]  /*0870*/  SYNCS.EXCH.64 URZ, [UR4+0x98], UR6 ;  /* 0x0000980604ff75b2 */ /* 0x0006620008000100 */
[----:B------:R-:W-:Y:S01]  /*0880*/  NOP ;  /* 0x0000000000007918 */ /* 0x000fe20000000000 */
.L_x_11:
[----:B------:R-:W2:Y:S01]  /*0890*/  SHFL.IDX PT, R2, R75, RZ, 0x1f ;  /* 0x00001fff4b027589 */ /* 0x000ea200000e0000 */
[----:B------:R-:W-:Y:S01]  /*08a0*/  NOP ;  /* 0x0000000000007918 */ /* 0x000fe20000000000 */
[----:B--2---:R-:W-:-:S13]  /*08b0*/  ISETP.NE.AND P0, PT, R2, 0x3, PT ;  /* 0x000000030200780c */ /* 0x004fda0003f05270 */
[----:B------:R-:W-:Y:S05]  /*08c0*/  @P0 BRA `(.L_x_12) ;  /* 0x0000000000300947 */ /* 0x000fea0003800000 */
[----:B---3--:R-:W2:Y:S01]  /*08d0*/  S2UR UR4, SR_CgaCtaId ;  /* 0x00000000000479c3 */ /* 0x008ea20000008800 */
[----:B------:R-:W-:Y:S01]  /*08e0*/  UMOV UR6, 0x400 ;  /* 0x0000040000067882 */ /* 0x000fe20000000000 */
[----:B------:R-:W-:Y:S01]  /*08f0*/  UMOV UR5, 0x20 ;  /* 0x0000002000057882 */ /* 0x000fe20000000000 */
[----:B------:R-:W-:Y:S01]  /*0900*/  ELECT P0, URZ, PT ;  /* 0x0000000000ff782f */ /* 0x000fe20003800000 */
[----:B--2---:R-:W-:Y:S02]  /*0910*/  ULEA UR6, UR4, UR6, 0x18 ;  /* 0x0000000604067291 */ /* 0x004fe4000f8ec0ff */
[----:B------:R-:W-:-:S04]  /*0920*/  UIADD3 UR4, UPT, UPT, -UR5, 0x100000, URZ ;  /* 0x0010000005047890 */ /* 0x000fc8000fffe1ff */
[----:B------:R-:W-:Y:S02]  /*0930*/  USHF.L.U32 UR5, UR4, 0xb, URZ ;  /* 0x0000000b04057899 */ /* 0x000fe400080006ff */
[----:B------:R-:W-:Y:S01]  /*0940*/  USHF.L.U32 UR4, UR4, 0x1, URZ ;  /* 0x0000000104047899 */ /* 0x000fe200080006ff */
[----:B------:R-:W2:Y:S11]  /*0950*/  FENCE.VIEW.ASYNC.S ;  /* 0x00000000000073c6 */ /* 0x000eb60000000000 */
[----:B--2---:R2:W3:Y:S01]  /*0960*/  SYNCS.EXCH.64 URZ, [UR6+0xa0], UR4 ;  /* 0x0000a00406ff75b2 */ /* 0x0044e20008000100 */
[----:B------:R2:W1:Y:S01]  /*0970*/  SYNCS.EXCH.64 URZ, [UR6+0xa8], UR4 ;  /* 0x0000a80406ff75b2 */ /* 0x0004620008000100 */
[----:B------:R-:W-:Y:S01]  /*0980*/  NOP ;  /* 0x0000000000007918 */ /* 0x000fe20000000000 */
.L_x_12:
[----:B------:R-:W4:Y:S01]  /*0990*/  SHFL.IDX PT, R2, R75, RZ, 0x1f ;  /* 0x00001fff4b027589 */ /* 0x000f2200000e0000 */
[----:B------:R-:W-:Y:S01]  /*09a0*/  NOP ;  /* 0x0000000000007918 */ /* 0x000fe20000000000 */
[----:B----4-:R-:W-:-:S13]  /*09b0*/  ISETP.NE.AND P0, PT, R2, 0x4, PT ;  /* 0x000000040200780c */ /* 0x010fda0003f05270 */
[----:B------:R-:W-:Y:S05]  /*09c0*/  @P0 BRA `(.L_x_13) ;  /* 0x00000000004c0947 */ /* 0x000fea0003800000 */
[----:B--23--:R-:W2:Y:S01]  /*09d0*/  S2UR UR6, SR_CgaCtaId ;  /* 0x00000000000679c3 */ /* 0x00cea20000008800 */
[----:B------:R-:W-:Y:S01]  /*09e0*/  UMOV UR4, 0x1e0 ;  /* 0x000001e000047882 */ /* 0x000fe20000000000 */
[----:B------:R-:W-:Y:S01]  /*09f0*/  UMOV UR5, 0x400 ;  /* 0x0000040000057882 */ /* 0x000fe20000000000 */
[----:B------:R-:W-:Y:S01]  /*0a00*/  USEL UR4, UR4, 0x1a0, UP3 ;  /* 0x000001a004047887 */ /* 0x000fe20009800000 */
[----:B------:R-:W-:Y:S01]  /*0a10*/  UMOV UR8, 0x1 ;  /* 0x0000000100087882 */ /* 0x000fe20000000000 */
[----:B------:R-:W-:Y:S01]  /*0a20*/  ELECT P0, URZ, PT ;  /* 0x0000000000ff782f */ /* 0x000fe20003800000 */
[----:B------:R-:W-:-:S04]  /*0a30*/  UIADD3 UR8, UPT, UPT, -UR8, 0x100000, URZ ;  /* 0x0010000008087890 */ /* 0x000fc8000fffe1ff */
[----:B------:R-:W-:Y:S02]  /*0a40*/  USHF.L.U32 UR9, UR8, 0xb, URZ ;  /* 0x0000000b08097899 */ /* 0x000fe400080006ff */
[----:B------:R-:W-:Y:S02]  /*0a50*/  USHF.L.U32 UR8, UR8, 0x1, URZ ;  /* 0x0000000108087899 */ /* 0x000fe400080006ff */
[----:B--2---:R-:W-:Y:S02]  /*0a60*/  ULEA UR6, UR6, UR5, 0x18 ;  /* 0x0000000506067291 */ /* 0x004fe4000f8ec0ff */
[----:B------:R-:W-:-:S04]  /*0a70*/  UIADD3 UR4, UPT, UPT, -UR4, 0x100000, URZ ;  /* 0x0010000004047890 */ /* 0x000fc8000fffe1ff */
[----:B------:R-:W-:Y:S02]  /*0a80*/  USHF.L.U32 UR5, UR4, 0xb, URZ ;  /* 0x0000000b04057899 */ /* 0x000fe400080006ff */
[----:B------:R-:W-:Y:S01]  /*0a90*/  USHF.L.U32 UR4, UR4, 0x1, URZ ;  /* 0x0000000104047899 */ /* 0x000fe200080006ff */
[----:B------:R-:W2:Y:S03]  /*0aa0*/  FENCE.VIEW.ASYNC.S ;  /* 0x00000000000073c6 */ /* 0x000ea60000000000 */
[----:B--2---:R4:W2:Y:S08]  /*0ab0*/  SYNCS.EXCH.64 URZ, [UR6+0xb0], UR8 ;  /* 0x0000b00806ff75b2 */ /* 0x0048b00008000100 */
[----:B------:R4:W3:Y:S01]  /*0ac0*/  SYNCS.EXCH.64 URZ, [UR6+0xc0], UR4 ;  /* 0x0000c00406ff75b2 */ /* 0x0008e20008000100 */
[----:B------:R4:W1:Y:S01]  /*0ad0*/  SYNCS.EXCH.64 URZ, [UR6+0xb8], UR8 ;  /* 0x0000b80806ff75b2 */ /* 0x0008620008000100 */
[----:B------:R4:W1:Y:S02]  /*0ae0*/  SYNCS.EXCH.64 URZ, [UR6+0xc8], UR4 ;  /* 0x0000c80406ff75b2 */ /* 0x0008640008000100 */
[----:B----4-:R-:W-:Y:S01]  /*0af0*/  NOP ;  /* 0x0000000000007918 */ /* 0x010fe20000000000 */
.L_x_13:
[----:B------:R-:W4:Y:S01]  /*0b00*/  SHFL.IDX PT, R2, R75, RZ, 0x1f ;  /* 0x00001fff4b027589 */ /* 0x000f2200000e0000 */
[----:B------:R-:W-:Y:S01]  /*0b10*/  NOP ;  /* 0x0000000000007918 */ /* 0x000fe20000000000 */
[----:B----4-:R-:W-:-:S13]  /*0b20*/  ISETP.NE.AND P0, PT, R2, 0x5, PT ;  /* 0x000000050200780c */ /* 0x010fda0003f05270 */
[----:B------:R-:W-:Y:S05]  /*0b30*/  @P0 BRA `(.L_x_14) ;  /* 0x0000000000580947 */ /* 0x000fea0003800000 */
[----:B--23--:R-:W2:Y:S01]  /*0b40*/  S2UR UR4, SR_CgaCtaId ;  /* 0x00000000000479c3 */ /* 0x00cea20000008800 */
        /* <DEDUP_REMOVED lines=10> */
[----:B--2---:R-:W-:Y:S01]  /*0bf0*/  ULEA UR4, UR4, UR5, 0x18 ;  /* 0x0000000504047291 */ /* 0x004fe2000f8ec0ff */
[----:B------:R-:W2:Y:S11]  /*0c00*/  FENCE.VIEW.ASYNC.S ;  /* 0x00000000000073c6 */ /* 0x000eb60000000000 */
[----:B--2---:R4:W2:Y:S01]  /*0c10*/  SYNCS.EXCH.64 URZ, [UR4+0xd0], UR8 ;  /* 0x0000d00804ff75b2 */ /* 0x0048a20008000100 */
[----:B------:R4:W3:Y:S01]  /*0c20*/  SYNCS.EXCH.64 URZ, [UR4+0xf0], UR6 ;  /* 0x0000f00604ff75b2 */ /* 0x0008e20008000100 */
[----:B------:R4:W1:Y:S01]  /*0c30*/  SYNCS.EXCH.64 URZ, [UR4+0xd8], UR8 ;  /* 0x0000d80804ff75b2 */ /* 0x0008620008000100 */
[----:B------:R4:W1:Y:S01]  /*0c40*/  SYNCS.EXCH.64 URZ, [UR4+0xf8], UR6 ;  /* 0x0000f80604ff75b2 */ /* 0x0008620008000100 */
[----:B------:R4:W1:Y:S01]  /*0c50*/  SYNCS.EXCH.64 URZ, [UR4+0xe0], UR8 ;  /* 0x0000e00804ff75b2 */ /* 0x0008620008000100 */
[----:B------:R4:W1:Y:S01]  /*0c60*/  SYNCS.EXCH.64 URZ, [UR4+0x100], UR6 ;  /* 0x0001000604ff75b2 */ /* 0x0008620008000100 */
[----:B------:R4:W1:Y:S01]  /*0c70*/  SYNCS.EXCH.64 URZ, [UR4+0xe8], UR8 ;  /* 0x0000e80804ff75b2 */ /* 0x0008620008000100 */
[----:B------:R4:W1:Y:S02]  /*0c80*/  SYNCS.EXCH.64 URZ, [UR4+0x108], UR6 ;  /* 0x0001080604ff75b2 */ /* 0x0008640008000100 */
[----:B----4-:R-:W-:Y:S01]  /*0c90*/  NOP ;  /* 0x0000000000007918 */ /* 0x010fe20000000000 */
.L_x_14:
[----:B------:R-:W4:Y:S01]  /*0ca0*/  SHFL.IDX PT, R2, R75, RZ, 0x1f ;  /* 0x00001fff4b027589 */ /* 0x000f2200000e0000 */
[----:B------:R-:W1:Y:S01]  /*0cb0*/  S2UR UR45, SR_CgaCtaId ;  /* 0x00000000002d79c3 */ /* 0x000e620000008800 */
[----:B------:R-:W-:Y:S01]  /*0cc0*/  NOP ;  /* 0x0000000000007918 */ /* 0x000fe20000000000 */
[----:B----4-:R-:W-:-:S13]  /*0cd0*/  ISETP.NE.AND P0, PT, R2, 0x3, PT ;  /* 0x000000030200780c */ /* 0x010fda0003f05270 */
[----:B-1----:R-:W-:Y:S05]  /*0ce0*/  @P0 BRA `(.L_x_15) ;  /* 0x0000000000340947 */ /* 0x002fea0003800000 */
[----:B--23--:R-:W-:Y:S01]  /*0cf0*/  UMOV UR4, 0x400 ;  /* 0x0000040000047882 */ /* 0x00cfe20000000000 */
[----:B------:R-:W-:Y:S01]  /*0d00*/  UMOV UR6, 0x20 ;  /* 0x0000002000067882 */ /* 0x000fe20000000000 */
[----:B------:R-:W-:Y:S02]  /*0d10*/  ULEA UR4, UR45, UR4, 0x18 ;  /* 0x000000042d047291 */ /* 0x000fe4000f8ec0ff */
[----:B------:R-:W-:-:S04]  /*0d20*/  UIADD3 UR6, UPT, UPT, -UR6, 0x100000, URZ ;  /* 0x0010000006067890 */ /* 0x000fc8000fffe1ff */
[----:B------:R-:W-:Y:S02]  /*0d30*/  USHF.L.U32 UR7, UR6, 0xb, URZ ;  /* 0x0000000b06077899 */ /* 0x000fe400080006ff */
[----:B------:R-:W-:Y:S01]  /*0d40*/  USHF.L.U32 UR6, UR6, 0x1, URZ ;  /* 0x0000000106067899 */ /* 0x000fe200080006ff */
[----:B------:R-:W-:Y:S01]  /*0d50*/  ELECT P0, URZ, PT ;  /* 0x0000000000ff782f */ /* 0x000fe20003800000 */
[----:B------:R-:W1:Y:S10]  /*0d60*/  FENCE.VIEW.ASYNC.S ;  /* 0x00000000000073c6 */ /* 0x000e740000000000 */
[----:B-1----:R1:W4:Y:S01]  /*0d70*/  SYNCS.EXCH.64 URZ, [UR4+0x110], UR6 ;  /* 0x0001100604ff75b2 */ /* 0x0023220008000100 */
[----:B------:R1:W2:Y:S01]  /*0d80*/  SYNCS.EXCH.64 URZ, [UR4+0x120], UR6 ;  /* 0x0001200604ff75b2 */ /* 0x0002a20008000100 */
[----:B------:R1:W3:Y:S01]  /*0d90*/  SYNCS.EXCH.64 URZ, [UR4+0x118], UR6 ;  /* 0x0001180604ff75b2 */ /* 0x0002e20008000100 */
[----:B------:R1:W1:Y:S01]  /*0da0*/  SYNCS.EXCH.64 URZ, [UR4+0x128], UR6 ;  /* 0x0001280604ff75b2 */ /* 0x0002620008000100 */
[----:B------:R-:W-:Y:S01]  /*0db0*/  NOP ;  /* 0x0000000000007918 */ /* 0x000fe20000000000 */
.L_x_15:
[----:B-123--:R-:W1:Y:S01]  /*0dc0*/  LDCU UR4, c[0x0][0x36c] ;  /* 0x00006d80ff0477ac */ /* 0x00ee620008000800 */
[----:B------:R-:W-:Y:S01]  /*0dd0*/  ISETP.NE.OR P3, PT, R0, 0x2, !P3 ;  /* 0x000000020000780c */ /* 0x000fe20005f65670 */
[----:B------:R-:W-:Y:S01]  /*0de0*/  NOP ;  /* 0x0000000000007918 */ /* 0x000fe20000000000 */
[----:B------:R-:W-:Y:S01]  /*0df0*/  LOP3.LUT R0, R84, 0x1f, RZ, 0xc0, !PT ;  /* 0x0000001f54007812 */ /* 0x000fe200078ec0ff */
[----:B------:R-:W-:Y:S02]  /*0e00*/  UISETP.NE.AND UP4, UPT, UR18, 0x2, UPT ;  /* 0x000000021200788c */ /* 0x000fe4000bf85270 */
[----:B------:R-:W-:Y:S02]  /*0e10*/  UISETP.NE.AND UP5, UPT, UR18, URZ, UPT ;  /* 0x000000ff1200728c */ /* 0x000fe4000bfa5270 */
[----:B-1----:R-:W-:-:S09]  /*0e20*/  UISETP.EQ.U32.AND UP6, UPT, UR4, 0x1, UPT ;  /* 0x000000010400788c */ /* 0x002fd2000bfc2070 */
[----:B------:R-:W-:Y:S05]  /*0e30*/  BRA.U !UP6, `(.L_x_16) ;  /* 0x000000010e087547 */ /* 0x000fea000b800000 */
[----:B----4-:R-:W-:Y:S01]  /*0e40*/  UCGABAR_ARV ;  /* 0x00000000000079c7 */ /* 0x010fe20008000000 */
[----:B------:R-:W-:Y:S05]  /*0e50*/  BRA `(.L_x_17) ;  /* 0x0000000000047947 */ /* 0x000fea0003800000 */
.L_x_16:
[----:B----4-:R-:W-:Y:S01]  /*0e60*/  NOP ;  /* 0x0000000000007918 */ /* 0x010fe20000000000 */
.L_x_17:
[----:B------:R-:W1:Y:S01]  /*0e70*/  S2UR UR20, SR_CTAID.X ;  /* 0x00000000001479c3 */ /* 0x000e620000002500 */
[----:B------:R-:W-:-:S05]  /*0e80*/  CS2R.32 R76, SR_CgaSize ;  /* 0x00000000004c7805 */ /* 0x000fca0000008a00 */
[----:B------:R-:W-:-:S05]  /*0e90*/  IMAD R76, R76, -0xa0, RZ ;  /* 0xffffff604c4c7824 */ /* 0x000fca00078e02ff */
[----:B------:R-:W-:-:S14]  /*0ea0*/  R2UR UR5, R76 ;  /* 0x000000004c0572ca */ /* 0x000fdc00000e0000 */
[----:B------:R-:W2:Y:S01]  /*0eb0*/  LDCU UR5, c[0x0][UR5+0x2b0] ;  /* 0x00005600050577ac */ /* 0x000ea20008000800 */
[----:B------:R-:W-:-:S05]  /*0ec0*/  CS2R.32 R76, SR_CgaSize ;  /* 0x00000000004c7805 */ /* 0x000fca0000008a00 */
[----:B------:R-:W-:-:S05]  /*0ed0*/  IMAD R76, R76, -0xa0, RZ ;  /* 0xffffff604c4c7824 */ /* 0x000fca00078e02ff */
[----:B------:R-:W-:-:S14]  /*0ee0*/  R2UR UR4, R76 ;  /* 0x000000004c0472ca */ /* 0x000fdc00000e0000 */
[----:B------:R-:W3:Y:S01]  /*0ef0*/  LDCU UR4, c[0x0][UR4+0x2b4] ;  /* 0x00005680040477ac */ /* 0x000ee20008000800 */
[----:B------:R-:W4:Y:S01]  /*0f00*/  S2UR UR26, SR_CTAID.Y ;  /* 0x00000000001a79c3 */ /* 0x000f220000002600 */
[----:B------:R-:W-:-:S05]  /*0f10*/  CS2R.32 R76, SR_CgaSize ;  /* 0x00000000004c7805 */ /* 0x000fca0000008a00 */
[----:B------:R-:W-:-:S05]  /*0f20*/  IMAD R76, R76, -0xa0, RZ ;  /* 0xffffff604c4c7824 */ /* 0x000fca00078e02ff */
[----:B------:R-:W-:-:S14]  /*0f30*/  R2UR UR6, R76 ;  /* 0x000000004c0672ca */ /* 0x000fdc00000e0000 */
[----:B------:R-:W3:Y:S01]  /*0f40*/  LDCU UR6, c[0x0][UR6+0x2a0] ;  /* 0x00005400060677ac */ /* 0x000ee20008000800 */
[----:B------:R-:W-:-:S05]  /*0f50*/  CS2R.32 R76, SR_CgaSize ;  /* 0x00000000004c7805 */ /* 0x000fca0000008a00 */
[----:B------:R-:W-:-:S05]  /*0f60*/  IMAD R76, R76, -0xa0, RZ ;  /* 0xffffff604c4c7824 */ /* 0x000fca00078e02ff */
[----:B------:R-:W-:-:S14]  /*0f70*/  R2UR UR63, R76 ;  /* 0x000000004c3f72ca */ /* 0x000fdc00000e0000 */
[----:B------:R-:W3:Y:S01]  /*0f80*/  LDCU UR63, c[0x0][UR63+0x2a4] ;  /* 0x000054803f3f77ac */ /* 0x000ee20008000800 */
[----:B------:R-:W-:Y:S01]  /*0f90*/  USHF.L.U32 UR24, UR45, 0xd, URZ ;  /* 0x0000000d2d187899 */ /* 0x000fe200080006ff */
[----:B------:R-:W3:Y:S01]  /*0fa0*/  LDCU UR19, c[0x0][0xb24] ;  /* 0x00016480ff1377ac */ /* 0x000ee20008000800 */
[----:B------:R-:W3:Y:S01]  /*0fb0*/  LDCU UR42, c[0x0][0xb24] ;  /* 0x00016480ff2a77ac */ /* 0x000ee20008000800 */
[----:B-1----:R-:W-:Y:S01]  /*0fc0*/  I2FP.F32.U32 R3, UR20 ;  /* 0x0000001400037c45 */ /* 0x002fe20008201000 */
[----:B------:R-:W1:Y:S04]  /*0fd0*/  LDCU UR23, c[0x0][0xb30] ;  /* 0x00016600ff1777ac */ /* 0x000e680008000800 */
[----:B--2---:R-:W-:Y:S01]  /*0fe0*/  FMUL R3, R3, UR5 ;  /* 0x0000000503037c20 */ /* 0x004fe20008400000 */
[----:B------:R-:W-:Y:S01]  /*0ff0*/  ULOP3.LUT UR24, UR24, 0x2000, URZ, 0xc0, !UPT ;  /* 0x0000200018187892 */ /* 0x000fe2000f8ec0ff */
[----:B----4-:R-:W-:-:S04]  /*1000*/  I2FP.F32.U32 R2, UR26 ;  /* 0x0000001a00027c45 */ /* 0x010fc80008201000 */
[----:B------:R-:W2:Y:S01]  /*1010*/  F2I.U32.TRUNC.NTZ R3, R3 ;  /* 0x0000000300037305 */ /* 0x000ea2000020f000 */
[----:B---3--:R-:W-:-:S07]  /*1020*/  FMUL R2, R2, UR4 ;  /* 0x0000000402027c20 */ /* 0x008fce0008400000 */
[----:B------:R-:W3:Y:S01]  /*1030*/  F2I.U32.TRUNC.NTZ R2, R2 ;  /* 0x0000000200027305 */ /* 0x000ee2000020f000 */
[----:B--2---:R-:W-:Y:S02]  /*1040*/  R2UR UR5, R3 ;  /* 0x00000000030572ca */ /* 0x004fe400000e0000 */
[----:B---3--:R-:W-:Y:S02]  /*1050*/  R2UR UR4, R2 ;  /* 0x00000000020472ca */ /* 0x008fe400000e0000 */
[----:B------:R-:W-:-:S09]  /*1060*/  PRMT R2, RZ, 0x7610, R2 ;  /* 0x00007610ff027816 */ /* 0x000fd20000000002 */
[----:B------:R-:W-:-:S04]  /*1070*/  UIADD3 UR5, UPT, UPT, -UR5, URZ, URZ ;  /* 0x000000ff05057290 */ /* 0x000fc8000fffe1ff */
[----:B------:R-:W-:Y:S02]  /*1080*/  UIMAD UR5, UR6, UR5, UR20 ;  /* 0x00000005060572a4 */ /* 0x000fe4000f8e0214 */
[----:B------:R-:W-:-:S04]  /*1090*/  UIADD3 UR4, UPT, UPT, -UR4, URZ, URZ ;  /* 0x000000ff04047290 */ /* 0x000fc8000fffe1ff */
[----:B------:R-:W-:Y:S01]  /*10a0*/  IMAD.U32 R76, RZ, RZ, UR5 ;  /* 0x00000005ff4c7e24 */ /* 0x000fe2000f8e00ff */
[----:B------:R-:W-:Y:S01]  /*10b0*/  UIMAD UR63, UR63, UR4, UR26 ;  /* 0x000000043f3f72a4 */ /* 0x000fe2000f8e021a */
[----:B-1----:R-:W-:Y:S11]  /*10c0*/  BRA.U UP5, `(.L_x_18) ;  /* 0x0000000105287547 */ /* 0x002ff6000b800000 */
[----:B------:R-:W-:Y:S01]  /*10d0*/  R2UR UR6, R76 ;  /* 0x000000004c0672ca */ /* 0x000fe200000e0000 */
[----:B------:R-:W-:-:S12]  /*10e0*/  UISETP.NE.AND UP0, UPT, UR63, URZ, UPT ;  /* 0x000000ff3f00728c */ /* 0x000fd8000bf05270 */
[----:B------:R-:W-:-:S04]  /*10f0*/  UISETP.EQ.OR UP0, UPT, UR6, URZ, !UP0 ;  /* 0x000000ff0600728c */ /* 0x000fc8000c702670 */
[----:B------:R-:W-:Y:S02]  /*1100*/  USEL UR5, URZ, 0x1, !UP0 ;  /* 0x00000001ff057887 */ /* 0x000fe4000c000000 */
[----:B------:R-:W-:-:S04]  /*1110*/  UISETP.NE.AND UP0, UPT, UR63, URZ, UPT ;  /* 0x000000ff3f00728c */ /* 0x000fc8000bf05270 */
[----:B------:R-:W-:Y:S02]  /*1120*/  USEL UR4, URZ, 0x2, UP0 ;  /* 0x00000002ff047887 */ /* 0x000fe40008000000 */
[----:B------:R-:W-:-:S04]  /*1130*/  UISETP.NE.AND UP0, UPT, UR6, 0x1, UPT ;  /* 0x000000010600788c */ /* 0x000fc8000bf05270 */
[----:B------:R-:W-:-:S04]  /*1140*/  USEL UR4, UR4, 0x2, UP0 ;  /* 0x0000000204047887 */ /* 0x000fc80008000000 */
[----:B------:R-:W-:-:S06]  /*1150*/  UIADD3 UR4, UPT, UPT, UR5, UR4, URZ ;  /* 0x0000000405047290 */ /* 0x000fcc000fffe0ff */
[----:B------:R-:W-:-:S07]  /*1160*/  MOV R2, UR4 ;  /* 0x0000000400027c02 */ /* 0x000fce0008000f00 */
.L_x_18:
[----:B------:R-:W1:Y:S01]  /*1170*/  S2UR UR36, SR_CTAID.Z ;  /* 0x00000000002479c3 */ /* 0x000e620000002700 */
[----:B------:R-:W-:-:S09]  /*1180*/  UISETP.GE.AND UP0, UPT, UR19, 0x1, UPT ;  /* 0x000000011300788c */ /* 0x000fd2000bf06270 */
[----:B------:R-:W-:Y:S05]  /*1190*/  BRA.U !UP0, `(.L_x_19) ;  /* 0x0000000108d07547 */ /* 0x000fea000b800000 */
[----:B------:R-:W2:Y:S01]  /*11a0*/  LDCU UR21, c[0x0][0xb0c] ;  /* 0x00016180ff1577ac */ /* 0x000ea20008000800 */
[----:B------:R-:W3:Y:S01]  /*11b0*/  LDCU.128 UR12, c[0x0][0xb10] ;  /* 0x00016200ff0c77ac */ /* 0x000ee20008000c00 */
[----:B------:R-:W4:Y:S01]  /*11c0*/  LDCU UR6, c[0x0][0x370] ;  /* 0x00006e00ff0677ac */ /* 0x000f220008000800 */
[----:B------:R-:W1:Y:S01]  /*11d0*/  LDCU UR7, c[0x0][0x374] ;  /* 0x00006e80ff0777ac */ /* 0x000e620008000800 */
[----:B------:R-:W1:Y:S01]  /*11e0*/  LDCU UR22, c[0x0][0xb20] ;  /* 0x00016400ff1677ac */ /* 0x000e620008000800 */
[----:B--2---:R-:W-:Y:S02]  /*11f0*/  UISETP.NE.AND UP0, UPT, UR21, 0x1, UPT ;  /* 0x000000011500788c */ /* 0x004fe4000bf05270 */
[----:B---3--:R-:W-:Y:S01]  /*1200*/  UIMAD.WIDE.U32 UR4, UR20, UR12, URZ ;  /* 0x0000000c140472a5 */ /* 0x008fe2000f8e00ff */
[----:B------:R-:W2:Y:S01]  /*1210*/  LDCU.64 UR8, c[0x0][0xb28] ;  /* 0x00016500ff0877ac */ /* 0x000ea20008000a00 */
[----:B----4-:R-:W-:Y:S02]  /*1220*/  UIMAD.WIDE.U32 UR10, UR6, UR12, URZ ;  /* 0x0000000c060a72a5 */ /* 0x010fe4000f8e00ff */
[----:B------:R-:W-:-:S02]  /*1230*/  USHF.R.U32.HI UR5, URZ, UR13, UR5 ;  /* 0x0000000dff057299 */ /* 0x000fc40008011605 */
[----:B------:R-:W-:Y:S02]  /*1240*/  UISETP.NE.AND UP2, UPT, UR19, 0x1, UPT ;  /* 0x000000011300788c */ /* 0x000fe4000bf45270 */
[----:B------:R-:W-:Y:S01]  /*1250*/  USEL UR5, UR20, UR5, !UP0 ;  /* 0x0000000514057287 */ /* 0x000fe2000c000000 */
[----:B------:R-:W-:Y:S01]  /*1260*/  UMOV UR10, UR11 ;  /* 0x0000000b000a7c82 */ /* 0x000fe20008000000 */
[----:B------:R-:W-:Y:S02]  /*1270*/  UIMAD.WIDE.U32 UR16, UR26, UR15, URZ ;  /* 0x0000000f1a1072a5 */ /* 0x000fe4000f8e00ff */
[----:B------:R-:W-:Y:S02]  /*1280*/  @UP0 USHF.R.U32.HI UR6, URZ, UR13, UR10 ;  /* 0x0000000dff060299 */ /* 0x000fe4000801160a */
[----:B------:R-:W-:Y:S02]  /*1290*/  UISETP.NE.AND UP0, UPT, UR14, 0x1, UPT ;  /* 0x000000010e00788c */ /* 0x000fe4000bf05270 */
[----:B-1----:R-:W-:-:S02]  /*12a0*/  UIMAD.WIDE.U32 UR10, UR7, UR15, URZ ;  /* 0x0000000f070a72a5 */ /* 0x002fc4000f8e00ff */
[----:B--2---:R-:W-:Y:S01]  /*12b0*/  UIMAD.WIDE.U32 UR12, UR6, UR8, URZ ;  /* 0x00000008060c72a5 */ /* 0x004fe2000f8e00ff */
[----:B------:R-:W-:Y:S02]  /*12c0*/  UMOV UR4, UR17 ;  /* 0x0000001100047c82 */ /* 0x000fe40008000000 */
[----:B------:R-:W-:Y:S02]  /*12d0*/  USHF.R.U32.HI UR4, URZ, UR22, UR4 ;  /* 0x00000016ff047299 */ /* 0x000fe40008011604 */
[----:B------:R-:W-:Y:S02]  /*12e0*/  UMOV UR10, UR11 ;  /* 0x0000000b000a7c82 */ /* 0x000fe40008000000 */
[----:B------:R-:W-:Y:S01]  /*12f0*/  UMOV UR12, UR13 ;  /* 0x0000000d000c7c82 */ /* 0x000fe20008000000 */
[----:B------:R-:W-:Y:S02]  /*1300*/  @UP0 USHF.R.U32.HI UR7, URZ, UR22, UR10 ;  /* 0x00000016ff070299 */ /* 0x000fe4000801160a */
[----:B------:R-:W-:-:S02]  /*1310*/  USEL UR4, UR26, UR4, !UP0 ;  /* 0x000000041a047287 */ /* 0x000fc4000c000000 */
[----:B------:R-:W-:Y:S02]  /*1320*/  UIMAD.WIDE.U32 UR10, UR7, UR8, URZ ;  /* 0x00000008070a72a5 */ /* 0x000fe4000f8e00ff */
[----:B------:R-:W-:Y:S02]  /*1330*/  @UP2 USHF.R.U32.HI UR6, URZ, UR9, UR12 ;  /* 0x00000009ff062299 */ /* 0x000fe4000801160c */
[----:B------:R-:W-:-:S03]  /*1340*/  UIMAD.WIDE.U32 UR12, UR4, UR8, URZ ;  /* 0x00000008040c72a5 */ /* 0x000fc6000f8e00ff */
[----:B------:R-:W-:Y:S02]  /*1350*/  UMOV UR10, UR11 ;  /* 0x0000000b000a7c82 */ /* 0x000fe40008000000 */
[----:B------:R-:W-:Y:S02]  /*1360*/  @UP2 USHF.R.U32.HI UR7, URZ, UR9, UR10 ;  /* 0x00000009ff072299 */ /* 0x000fe4000801160a */
[----:B------:R-:W-:Y:S02]  /*1370*/  UIMAD UR10, UR6, UR19, URZ ;  /* 0x00000013060a72a4 */ /* 0x000fe4000f8e02ff */
[----:B------:R-:W-:-:S04]  /*1380*/  UIMAD UR7, UR7, UR19, URZ ;  /* 0x00000013070772a4 */ /* 0x000fc8000f8e02ff */
[----:B------:R-:W-:-:S03]  /*1390*/  UISETP.GE.AND UP0, UPT, UR4, UR7, UPT ;  /* 0x000000070400728c */ /* 0x000fc6000bf06270 */
[----:B------:R-:W-:Y:S01]  /*13a0*/  UMOV UR7, UR13 ;  /* 0x0000000d00077c82 */ /* 0x000fe20008000000 */
[----:B------:R-:W-:Y:S02]  /*13b0*/  UISETP.GE.OR UP0, UPT, UR5, UR10, UP0 ;  /* 0x0000000a0500728c */ /* 0x000fe40008706670 */
[----:B------:R-:W-:Y:S02]  /*13c0*/  UIMAD.WIDE.U32 UR10, UR5, UR8, URZ ;  /* 0x00000008050a72a5 */ /* 0x000fe4000f8e00ff */
[----:B------:R-:W-:Y:S02]  /*13d0*/  USHF.R.U32.HI UR7, URZ, UR9, UR7 ;  /* 0x00000009ff077299 */ /* 0x000fe40008011607 */
[----:B------:R-:W-:Y:S02]  /*13e0*/  UIADD3 UR10, UPT, UPT, -UR4, URZ, URZ ;  /* 0x000000ff040a7290 */ /* 0x000fe4000fffe1ff */
[----:B------:R-:W-:Y:S02]  /*13f0*/  USEL UR7, UR4, UR7, !UP2 ;  /* 0x0000000704077287 */ /* 0x000fe4000d000000 */
[----:B------:R-:W-:Y:S01]  /*1400*/  UIMAD UR10, UR14, UR10, UR26 ;  /* 0x0000000a0e0a72a4 */ /* 0x000fe2000f8e021a */
[----:B------:R-:W-:Y:S01]  /*1410*/  @!UP0 UMOV UR8, UR11 ;  /* 0x0000000b00088c82 */ /* 0x000fe20008000000 */
[----:B------:R-:W-:-:S02]  /*1420*/  UIADD3 UR11, UPT, UPT, -UR5, URZ, URZ ;  /* 0x000000ff050b7290 */ /* 0x000fc4000fffe1ff */
[----:B------:R-:W-:Y:S02]  /*1430*/  @!UP0 USHF.R.U32.HI UR8, URZ, UR9, UR8 ;  /* 0x00000009ff088299 */ /* 0x000fe40008011608 */
[----:B------:R-:W-:Y:S02]  /*1440*/  UIADD3 UR9, UPT, UPT, -UR7, URZ, URZ ;  /* 0x000000ff07097290 */ /* 0x000fe4000fffe1ff */
[----:B------:R-:W-:Y:S02]  /*1450*/  @!UP0 USEL UR8, UR5, UR8, !UP2 ;  /* 0x0000000805088287 */ /* 0x000fe4000d000000 */
[----:B------:R-:W-:Y:S02]  /*1460*/  UIMAD UR9, UR19, UR9, UR4 ;  /* 0x00000009130972a4 */ /* 0x000fe4000f8e0204 */
[----:B------:R-:W-:Y:S02]  /*1470*/  @!UP0 UIADD3 UR7, UPT, UPT, UR7, -UR8, URZ ;  /* 0x8000000807078290 */ /* 0x000fe4000fffe0ff */
[----:B------:R-:W-:-:S02]  /*1480*/  @!UP0 UIMAD UR6, UR9, UR6, UR8 ;  /* 0x00000006090682a4 */ /* 0x000fc4000f8e0208 */
[----:B------:R-:W-:Y:S02]  /*1490*/  @!UP0 UIMAD UR4, UR7, UR19, UR5 ;  /* 0x00000013070482a4 */ /* 0x000fe4000f8e0205 */
[----:B------:R-:W-:Y:S02]  /*14a0*/  UIMAD UR20, UR21, UR11, UR20 ;  /* 0x0000000b151472a4 */ /* 0x000fe4000f8e0214 */
[----:B------:R-:W-:Y:S01]  /*14b0*/  UIMAD UR26, UR4, UR14, UR10 ;  /* 0x0000000e041a72a4 */ /* 0x000fe2000f8e020a */
[----:B------:R-:W-:Y:S02]  /*14c0*/  @!UP0 UMOV UR5, UR6 ;  /* 0x0000000600058c82 */ /* 0x000fe40008000000 */
[----:B------:R-:W-:-:S12]  /*14d0*/  UIMAD UR20, UR5, UR21, UR20 ;  /* 0x00000015051472a4 */ /* 0x000fd8000f8e0214 */
.L_x_19:
[----:B------:R-:W-:-:S09]  /*14e0*/  UISETP.NE.AND UP0, UPT, UR23, 0x1, UPT ;  /* 0x000000011700788c */ /* 0x000fd2000bf05270 */
[----:B------:R-:W-:Y:S05]  /*14f0*/  BRA.U UP0, `(.L_x_20) ;  /* 0x0000000100407547 */ /* 0x000fea000b800000 */
[----:B------:R-:W2:Y:S01]  /*1500*/  LDCU.128 UR8, c[0x0][0xb10] ;  /* 0x00016200ff0877ac */ /* 0x000ea20008000c00 */
[----:B------:R-:W3:Y:S01]  /*1510*/  LDCU UR12, c[0x0][0xb0c] ;  /* 0x00016180ff0c77ac */ /* 0x000ee20008000800 */
[----:B------:R-:W4:Y:S01]  /*1520*/  LDCU UR13, c[0x0][0xb20] ;  /* 0x00016400ff0d77ac */ /* 0x000f220008000800 */
[----:B--2---:R-:W-:Y:S02]  /*1530*/  UIMAD.WIDE.U32 UR4, UR20, UR8, URZ ;  /* 0x00000008140472a5 */ /* 0x004fe4000f8e00ff */
[----:B------:R-:W-:Y:S02]  /*1540*/  UIMAD.WIDE.U32 UR6, UR26, UR11, URZ ;  /* 0x0000000b1a0672a5 */ /* 0x000fe4000f8e00ff */
[----:B---3--:R-:W-:Y:S02]  /*1550*/  UISETP.NE.AND UP0, UPT, UR12, 0x1, UPT ;  /* 0x000000010c00788c */ /* 0x008fe4000bf05270 */
[----:B------:R-:W-:-:S03]  /*1560*/  USHF.R.U32.HI UR5, URZ, UR9, UR5 ;  /* 0x00000009ff057299 */ /* 0x000fc60008011605 */
[----:B------:R-:W-:Y:S01]  /*1570*/  UMOV UR4, UR7 ;  /* 0x0000000700047c82 */ /* 0x000fe20008000000 */
[----:B------:R-:W-:Y:S02]  /*1580*/  USEL UR5, UR20, UR5, !UP0 ;  /* 0x0000000514057287 */ /* 0x000fe4000c000000 */
[----:B------:R-:W-:Y:S02]  /*1590*/  UISETP.NE.AND UP0, UPT, UR10, 0x1, UPT ;  /* 0x000000010a00788c */ /* 0x000fe4000bf05270 */
[----:B----4-:R-:W-:-:S04]  /*15a0*/  USHF.R.U32.HI UR4, URZ, UR13, UR4 ;  /* 0x0000000dff047299 */ /* 0x010fc80008011604 */
[----:B------:R-:W-:-:S04]  /*15b0*/  USEL UR4, UR26, UR4, !UP0 ;  /* 0x000000041a047287 */ /* 0x000fc8000c000000 */
[----:B------:R-:W-:Y:S02]  /*15c0*/  UIADD3 UR6, UPT, UPT, UR5, -UR4, URZ ;  /* 0x8000000405067290 */ /* 0x000fe4000fffe0ff */
[----:B------:R-:W-:Y:S02]  /*15d0*/  UIADD3 UR4, UPT, UPT, -UR5, UR4, URZ ;  /* 0x0000000405047290 */ /* 0x000fe4000fffe1ff */
[----:B------:R-:W-:Y:S02]  /*15e0*/  UIMAD UR26, UR6, UR10, UR26 ;  /* 0x0000000a061a72a4 */ /* 0x000fe4000f8e021a */
[----:B------:R-:W-:-:S12]  /*15f0*/  UIMAD UR20, UR4, UR12, UR20 ;  /* 0x0000000c041472a4 */ /* 0x000fd8000f8e0214 */
.L_x_20:
[----:B------:R-:W-:Y:S01]  /*1600*/  UISETP.NE.AND UP0, UPT, UR18, 0x2, UPT ;  /* 0x000000021200788c */ /* 0x000fe2000bf05270 */
[----:B------:R-:W-:Y:S09]  /*1610*/  BRA.U !UP6, `(.L_x_21) ;  /* 0x000000010e0c7547 */ /* 0x000ff2000b800000 */
[----:B------:R-:W-:Y:S01]  /*1620*/  UCGABAR_WAIT ;  /* 0x0000000000007dc7 */ /* 0x000fe20008000000 */
[----:B------:R-:W-:Y:S01]  /*1630*/  CCTL.IVALL ;  /* 0x00000000ff00798f */ /* 0x000fe20002000000 */
[----:B------:R-:W-:Y:S05]  /*1640*/  BRA `(.L_x_22) ;  /* 0x0000000000047947 */ /* 0x000fea0003800000 */
.L_x_21:
[----:B------:R-:W-:Y:S06]  /*1650*/  BAR.SYNC.DEFER_BLOCKING 0x0 ;  /* 0x0000000000007b1d */ /* 0x000fec0000010000 */
.L_x_22:
[----:B------:R-:W-:Y:S05]  /*1660*/  BRA.U UP0, `(.L_x_23) ;  /* 0x0000001500547547 */ /* 0x000fea000b800000 */
[----:B------:R-:W2:Y:S01]  /*1670*/  LDCU UR6, c[0x0][0x38c] ;  /* 0x00007180ff0677ac */ /* 0x000ea20008000800 */
[----:B------:R-:W-:Y:S01]  /*1680*/  PLOP3.LUT P1, PT, PT, PT, UP3, 0x80, 0x8 ;  /* 0x000000000008781c */ /* 0x000fe20003f2f038 */
[----:B------:R-:W-:Y:S01]  /*1690*/  IMAD.MOV.U32 R12, RZ, RZ, 0x1 ;  /* 0x00000001ff0c7424 */ /* 0x000fe200078e00ff */
[----:B------:R-:W-:Y:S01]  /*16a0*/  ISETP.EQ.OR P2, PT, R0, RZ, P3 ;  /* 0x000000ff0000720c */ /* 0x000fe20001f42670 */
[----:B------:R-:W-:Y:S01]  /*16b0*/  UISETP.NE.AND UP1, UPT, UR18, URZ, UPT ;  /* 0x000000ff1200728c */ /* 0x000fe2000bf25270 */
[----:B------:R-:W-:Y:S01]  /*16c0*/  PLOP3.LUT P1, PT, P1, PT, PT, 0x8, 0x80 ;  /* 0x000000000080781c */ /* 0x000fe20000f2e170 */
[----:B------:R-:W-:Y:S01]  /*16d0*/  USEL UR25, URZ, 0x1, UP4 ;  /* 0x00000001ff197887 */ /* 0x000fe2000a000000 */
[----:B------:R-:W-:Y:S01]  /*16e0*/  CS2R R10, SRZ ;  /* 0x00000000000a7805 */ /* 0x000fe2000001ff00 */
[----:B------:R-:W-:Y:S01]  /*16f0*/  IMAD.MOV.U32 R9, RZ, RZ, RZ ;  /* 0x000000ffff097224 */ /* 0x000fe200078e00ff */
[----:B------:R-:W3:Y:S01]  /*1700*/  LDCU UR39, c[0x0][0x370] ;  /* 0x00006e00ff2777ac */ /* 0x000ee20008000800 */
[----:B------:R-:W-:Y:S01]  /*1710*/  IMAD.MOV.U32 R8, RZ, RZ, 0x1 ;  /* 0x00000001ff087424 */ /* 0x000fe200078e00ff */
[----:B------:R-:W4:Y:S01]  /*1720*/  LDCU.64 UR28, c[0x0][0x348] ;  /* 0x00006900ff1c77ac */ /* 0x000f220008000a00 */
[----:B------:R-:W-:-:S02]  /*1730*/  USHF.R.U32.HI UR44, URZ, 0x7, UR24 ;  /* 0x00000007ff2c7899 */ /* 0x000fc40008011618 */
[----:B--2---:R-:W-:Y:S02]  /*1740*/  UIADD3 UR5, UPT, UPT, UR6, 0x7f, URZ ;  /* 0x0000007f06057890 */ /* 0x004fe4000fffe0ff */
[----:B------:R-:W-:Y:S02]  /*1750*/  UIADD3 UR46, UPT, UPT, UR6, 0xfe, URZ ;  /* 0x000000fe062e7890 */ /* 0x000fe4000fffe0ff */
[----:B------:R-:W-:Y:S01]  /*1760*/  USHF.R.S32.HI UR4, URZ, 0x1f, UR5 ;  /* 0x0000001fff047899 */ /* 0x000fe20008011405 */
[----:B------:R-:W2:Y:S03]  /*1770*/  LDCU UR38, c[0x0][0x374] ;  /* 0x00006e80ff2677ac */ /* 0x000ea60008000800 */
[----:B------:R-:W-:Y:S02]  /*1780*/  ULEA.HI UR4, UR4, UR5, URZ, 0x7 ;  /* 0x0000000504047291 */ /* 0x000fe4000f8f38ff */
[----:B------:R-:W-:-:S02]  /*1790*/  USEL UR25, UR25, 0x2, UP1 ;  /* 0x0000000219197887 */ /* 0x000fc40008800000 */
[----:B------:R-:W-:Y:S02]  /*17a0*/  USHF.R.S32.HI UR41, URZ, 0x7, UR4 ;  /* 0x00000007ff297899 */ /* 0x000fe40008011404 */
[----:B------:R-:W-:Y:S02]  /*17b0*/  UIADD3 UR4, UPT, UPT, UR6, -0x1, URZ ;  /* 0xffffffff06047890 */ /* 0x000fe4000fffe0ff */
[----:B------:R-:W-:Y:S02]  /*17c0*/  UISETP.LT.U32.AND UP0, UPT, UR41, 0x8, UPT ;  /* 0x000000082900788c */ /* 0x000fe4000bf01070 */
[----:B------:R-:W-:Y:S02]  /*17d0*/  UISETP.GE.U32.AND UP2, UPT, UR4, -0xff, UPT ;  /* 0xffffff010400788c */ /* 0x000fe4000bf46070 */
[----:B------:R-:W-:Y:S01]  /*17e0*/  USEL UR40, UR41, 0x8, UP0 ;  /* 0x0000000829287887 */ /* 0x000fe20008000000 */
[----:B------:R-:W-:-:S03]  /*17f0*/  UMOV UR5, URZ ;  /* 0x000000ff00057c82 */ /* 0x000fc60008000000 */
[----:B------:R-:W-:Y:S02]  /*1800*/  UIADD3 UR21, UPT, UPT, UR40, -0x1, URZ ;  /* 0xffffffff28157890 */ /* 0x000fe4000fffe0ff */
[----:B------:R-:W-:-:S03]  /*1810*/  UIADD3 UR43, UPT, UPT, UR41, -UR40, URZ ;  /* 0x80000028292b7290 */ /* 0x000fc6000fffe0ff */
[----:B------:R-:W-:-:S04]  /*1820*/  @UP2 UIADD3 UR21, UPT, UPT, UR40, URZ, URZ ;  /* 0x000000ff28152290 */ /* 0x000fc8000fffe0ff */
[----:B--234-:R-:W-:-:S12]  /*1830*/  UIADD3 UR21, UPT, UPT, UR21, 0x1, URZ ;  /* 0x0000000115157890 */ /* 0x01cfd8000fffe0ff */
.L_x_43:
[----:B------:R-:W-:Y:S01]  /*1840*/  UISETP.NE.AND UP0, UPT, UR45, URZ, UPT ;  /* 0x000000ff2d00728c */ /* 0x000fe2000bf05270 */
[----:B------:R-:W2:Y:S08]  /*1850*/  S2UR UR45, SR_CgaCtaId ;  /* 0x00000000002d79c3 */ /* 0x000eb00000008800 */
[----:B------:R-:W-:Y:S05]  /*1860*/  BRA.U UP0, `(.L_x_24) ;  /* 0x0000000100347547 */ /* 0x000fea000b800000 */
[----:B------:R-:W3:Y:S01]  /*1870*/  S2R R0, SR_CgaCtaId ;  /* 0x0000000000007919 */ /* 0x000ee20000008800 */
[----:B------:R-:W-:-:S04]  /*1880*/  MOV R2, 0x400 ;  /* 0x0000040000027802 */ /* 0x000fc80000000f00 */
[----:B---3--:R-:W-:Y:S02]  /*1890*/  LEA R0, R0, R2, 0x18 ;  /* 0x0000000200007211 */ /* 0x008fe400078ec0ff */
[----:B------:R-:W-:-:S03]  /*18a0*/  SHF.L.U32 R2, R8, 0x1f, RZ ;  /* 0x0000001f08027819 */ /* 0x000fc600000006ff */
[----:B------:R-:W-:-:S04]  /*18b0*/  IMAD R0, R9, 0x8, R0 ;  /* 0x0000000809007824 */ /* 0x000fc800078e0200 */
[----:B------:R-:W3:Y:S02]  /*18c0*/  SYNCS.PHASECHK.TRANS64.TRYWAIT P0, [R0+URZ+0x120], R2 ;  /* 0x00012002000075a7 */ /* 0x000ee400080011ff */
[----:B---3--:R-:W-:Y:S05]  /*18d0*/  @!P0 BRA `(.L_x_25) ;  /* 0x0000006000c88947 */ /* 0x008fea0003800000 */
.L_x_117:
[----:B------:R-:W-:Y:S01]  /*18e0*/  VIADD R9, R9, 0x1 ;  /* 0x0000000109097836 */ /* 0x000fe20000000000 */
[----:B------:R3:W-:Y:S04]  /*18f0*/  SYNCS.ARRIVE.TRANS64.A1T0 RZ, [R0+URZ+0x110], RZ ;  /* 0x000110ff00ff79a7 */ /* 0x0007e800081000ff */
[----:B------:R-:W-:-:S04]  /*1900*/  ISETP.NE.AND P0, PT, R9, 0x2, PT ;  /* 0x000000020900780c */ /* 0x000fc80003f05270 */
[----:B------:R-:W-:Y:S02]  /*1910*/  SEL R9, R9, RZ, P0 ;  /* 0x000000ff09097207 */ /* 0x000fe40000000000 */
[----:B---3--:R-:W-:-:S04]  /*1920*/  SEL R0, RZ, 0x1, P0 ;  /* 0x00000001ff007807 */ /* 0x008fc80000000000 */
[----:B------:R-:W-:-:S07]  /*1930*/  LOP3.LUT R8, R8, R0, RZ, 0x3c, !PT ;  /* 0x0000000008087212 */ /* 0x000fce00078e3cff */
.L_x_24:
[----:B------:R-:W-:Y:S01]  /*1940*/  UMOV UR6, 0x400 ;  /* 0x0000040000067882 */ /* 0x000fe20000000000 */
[----:B------:R-:W-:Y:S01]  /*1950*/  SHF.L.U32 R0, R12, 0x1f, RZ ;  /* 0x0000001f0c007819 */ /* 0x000fe200000006ff */
[----:B--2---:R-:W-:Y:S02]  /*1960*/  ULEA UR6, UR45, UR6, 0x18 ;  /* 0x000000062d067291 */ /* 0x004fe4000f8ec0ff */
[----:B------:R-:W-:Y:S02]  /*1970*/  UISETP.GE.U32.AND UP0, UPT, UR46, 0xff, UPT ;  /* 0x000000ff2e00788c */ /* 0x000fe4000bf06070 */
[----:B------:R-:W-:Y:S02]  /*1980*/  ULEA UR4, UR5, UR6, 0x3 ;  /* 0x0000000605047291 */ /* 0x000fe4000f8e18ff */
[----:B------:R-:W-:Y:S02]  /*1990*/  USHF.L.U32 UR35, UR20, 0x6, URZ ;  /* 0x0000000614237899 */ /* 0x000fe400080006ff */
[----:B------:R-:W-:Y:S01]  /*19a0*/  ULEA UR11, UR26, UR44, 0x7 ;  /* 0x0000002c1a0b7291 */ /* 0x000fe2000f8e38ff */
[----:B------:R-:W-:-:S04]  /*19b0*/  UMOV UR13, URZ ;  /* 0x000000ff000d7c82 */ /* 0x000fc80008000000 */
[----:B------:R2:W3:Y:S01]  /*19c0*/  SYNCS.PHASECHK.TRANS64.TRYWAIT P0, [UR4+0x40], R0 ;  /* 0x00004000ff0075a7 */ /* 0x0004e20008001104 */
[----:B------:R-:W-:Y:S06]  /*19d0*/  BRA.U !UP0, `(.L_x_26) ;  /* 0x0000000108bc7547 */ /* 0x000fec000b800000 */
[----:B------:R-:W-:Y:S01]  /*19e0*/  UMOV UR7, URZ ;  /* 0x000000ff00077c82 */ /* 0x000fe20008000000 */
[----:B------:R-:W-:-:S05]  /*19f0*/  UMOV UR4, UR5 ;  /* 0x0000000500047c82 */ /* 0x000fca0008000000 */
.L_x_32:
[----:B------:R-:W-:Y:S01]  /*1a00*/  ULEA UR33, UR4, UR6, 0x3 ;  /* 0x0000000604217291 */ /* 0x000fe2000f8e18ff */
[----:B---3--:R-:W-:Y:S01]  /*1a10*/  @!P3 MOV R2, 0x6000 ;  /* 0x000060000002b802 */ /* 0x008fe20000000f00 */
[----:B-1-34-:R-:W-:Y:S10]  /*1a20*/  @P0 BRA `(.L_x_27) ;  /* 0x00000000000c0947 */ /* 0x01aff40003800000 */
[----:B------:R-:W-:-:S04]  /*1a30*/  SHF.L.U32 R3, R12, 0x1f, RZ ;  /* 0x0000001f0c037819 */ /* 0x000fc800000006ff */
[----:B------:R-:W3:Y:S02]  /*1a40*/  SYNCS.PHASECHK.TRANS64.TRYWAIT P0, [UR33+0x40], R3 ;  /* 0x00004003ff0075a7 */ /* 0x000ee40008001121 */
[----:B---3--:R-:W-:Y:S05]  /*1a50*/  @!P0 BRA `(.L_x_28) ;  /* 0x00000060007c8947 */ /* 0x008fea0003800000 */
.L_x_27:
[----:B------:R3:W-:Y:S01]  /*1a60*/  @!P3 SYNCS.ARRIVE.TRANS64 RZ, [UR33], R2 ;  /* 0x00000002ffffb9a7 */ /* 0x0007e20008000021 */
[----:B------:R-:W-:-:S04]  /*1a70*/  ULOP3.LUT UR5, UR25, 0x2, URZ, 0xfc, !UPT ;  /* 0x0000000219057892 */ /* 0x000fc8000f8efcff */
[----:B------:R-:W-:-:S09]  /*1a80*/  UISETP.NE.AND UP0, UPT, UR5, 0x2, UPT ;  /* 0x000000020500788c */ /* 0x000fd2000bf05270 */
[----:B------:R-:W-:Y:S05]  /*1a90*/  BRA.U UP0, `(.L_x_29) ;  /* 0x0000000100047547 */ /* 0x000fea000b800000 */
[----:B-1----:R-:W-:Y:S05]  /*1aa0*/  BPT.TRAP 0x1 ;  /* 0x000000040000795c */ /* 0x002fea0000300000 */
.L_x_29:
[----:B------:R-:W-:Y:S04]  /*1ab0*/  BSSY.RECONVERGENT B0, `(.L_x_30) ;  /* 0x0000003000007945 */ /* 0x000fe80003800200 */
[----:B------:R-:W-:Y:S05]  /*1ac0*/  @P2 BRA `(.L_x_31) ;  /* 0x0000000000042947 */ /* 0x000fea0003800000 */
[----:B-1----:R-:W-:Y:S05]  /*1ad0*/  BPT.TRAP 0x1 ;  /* 0x000000040000795c */ /* 0x002fea0000300000 */
.L_x_31:
[----:B-1----:R-:W-:Y:S05]  /*1ae0*/  BSYNC.RECONVERGENT B0 ;  /* 0x0000000000007941 */ /* 0x002fea0003800200 */
.L_x_30:
[----:B------:R-:W-:Y:S02]  /*1af0*/  UIADD3 UR5, UPT, UPT, UR4, 0x1, URZ ;  /* 0x0000000104057890 */ /* 0x000fe4000fffe0ff */
[----:B------:R-:W-:Y:S02]  /*1b00*/  USHF.L.U32 UR34, UR7, 0x7, URZ ;  /* 0x0000000707227899 */ /* 0x000fe400080006ff */
[----:B------:R-:W-:Y:S02]  /*1b10*/  UISETP.NE.AND UP0, UPT, UR5, 0x8, UPT ;  /* 0x000000080500788c */ /* 0x000fe4000bf05270 */
[----:B------:R-:W-:Y:S02]  /*1b20*/  UIADD3 UR7, UPT, UPT, UR7, 0x1, URZ ;  /* 0x0000000107077890 */ /* 0x000fe4000fffe0ff */
[----:B------:R-:W-:Y:S02]  /*1b30*/  USEL UR9, URZ, 0x1, UP0 ;  /* 0x00000001ff097887 */ /* 0x000fe40008000000 */
[----:B------:R-:W-:-:S02]  /*1b40*/  USEL UR5, UR5, URZ, UP0 ;  /* 0x000000ff05057287 */ /* 0x000fc40008000000 */
[----:B------:R-:W-:Y:S02]  /*1b50*/  UIADD3 UR14, UP0, UPT, UR28, 0x180, URZ ;  /* 0x000001801c0e7890 */ /* 0x000fe4000ff1e0ff */
[----:B------:R-:W-:Y:S01]  /*1b60*/  ULEA UR8, UR5, UR6, 0x3 ;  /* 0x0000000605087291 */ /* 0x000fe2000f8e18ff */
[----:B------:R-:W-:Y:S01]  /*1b70*/  LOP3.LUT R12, R12, UR9, RZ, 0x3c, !PT ;  /* 0x000000090c0c7c12 */ /* 0x000fe2000f8e3cff */
[----:B------:R-:W-:Y:S02]  /*1b80*/  ULEA UR32, UR4, UR6, 0xd ;  /* 0x0000000604207291 */ /* 0x000fe4000f8e68ff */
[----:B------:R-:W-:Y:S01]  /*1b90*/  UIADD3 UR16, UP1, UPT, UR28, 0x80, URZ ;  /* 0x000000801c107890 */ /* 0x000fe2000ff3e0ff */
[----:B--2---:R-:W-:Y:S01]  /*1ba0*/  SHF.L.U32 R0, R12, 0x1f, RZ ;  /* 0x0000001f0c007819 */ /* 0x004fe200000006ff */
[----:B------:R-:W-:Y:S02]  /*1bb0*/  UIADD3.X UR15, UPT, UPT, URZ, UR29, URZ, UP0, !UPT ;  /* 0x0000001dff0f7290 */ /* 0x000fe400087fe4ff */
[----:B------:R-:W-:Y:S01]  /*1bc0*/  UISETP.NE.AND UP0, UPT, UR7, UR21, UPT ;  /* 0x000000150700728c */ /* 0x000fe2000bf05270 */
[----:B------:R4:W1:Y:S01]  /*1bd0*/  SYNCS.PHASECHK.TRANS64.TRYWAIT P0, [UR8+0x40], R0 ;  /* 0x00004000ff0075a7 */ /* 0x0008620008001108 */
[----:B------:R-:W-:-:S02]  /*1be0*/  ULEA UR8, UR4, UR24, 0xe ;  /* 0x0000001804087291 */ /* 0x000fc4000f8e70ff */
[----:B------:R-:W-:Y:S02]  /*1bf0*/  UIADD3.X UR17, UPT, UPT, URZ, UR29, URZ, UP1, !UPT ;  /* 0x0000001dff117290 */ /* 0x000fe40008ffe4ff */
[----:B------:R-:W-:Y:S02]  /*1c00*/  UIADD3 UR32, UPT, UPT, UR32, 0x4400, URZ ;  /* 0x0000440020207890 */ /* 0x000fe4000fffe0ff */
[----:B------:R-:W-:Y:S01]  /*1c10*/  UIADD3 UR8, UPT, UPT, UR6, 0x14400, UR8 ;  /* 0x0001440006087890 */ /* 0x000fe2000fffe008 */
[----:B------:R-:W-:Y:S01]  /*1c20*/  UMOV UR18, 0x0 ;  /* 0x0000000000127882 */ /* 0x000fe20000000000 */
[----:B------:R-:W-:Y:S01]  /*1c30*/  UMOV UR19, 0x10000000 ;  /* 0x1000000000137882 */ /* 0x000fe20000000000 */
[----:B------:R-:W-:Y:S01]  /*1c40*/  UMOV UR4, 0x30000 ;  /* 0x0003000000047882 */ /* 0x000fe20000000000 */
[----:B------:R-:W-:Y:S01]  /*1c50*/  UMOV UR12, UR36 ;  /* 0x00000024000c7c82 */ /* 0x000fe20008000000 */
[----:B------:R-:W-:Y:S01]  /*1c60*/  UMOV UR9, UR33 ;  /* 0x0000002100097c82 */ /* 0x000fe20008000000 */
[----:B------:R-:W-:Y:S01]  /*1c70*/  UMOV UR10, UR34 ;  /* 0x00000022000a7c82 */ /* 0x000fe20008000000 */
[----:B------:R-:W-:Y:S01]  /*1c80*/  UTMALDG.3D [UR32], [UR16], desc[UR18] ;  /* 0x00001220100075b4 */ /* 0x000fe20008011000 */
[----:B------:R-:W-:Y:S01]  /*1c90*/  UMOV UR13, UR21 ;  /* 0x00000015000d7c82 */ /* 0x000fe20008000000 */
[----:B------:R2:W-:Y:S02]  /*1ca0*/  UTMALDG.3D.MULTICAST [UR8], [UR14], UR4, desc[UR18] ;  /* 0x000012080e0073b4 */ /* 0x0005e40008011804 */
[----:B--2---:R-:W-:Y:S01]  /*1cb0*/  UMOV UR4, UR5 ;  /* 0x0000000500047c82 */ /* 0x004fe20008000000 */
[----:B------:R-:W-:Y:S05]  /*1cc0*/  BRA.U UP0, `(.L_x_32) ;  /* 0xfffffffd004c7547 */ /* 0x000fea000b83ffff */
.L_x_26:
[----:B------:R-:W-:Y:S01]  /*1cd0*/  ULEA UR4, UR5, UR6, 0x3 ;  /* 0x0000000605047291 */ /* 0x000fe2000f8e18ff */
[----:B--2-4-:R-:W-:Y:S01]  /*1ce0*/  SHF.L.U32 R0, R12, 0x1f, RZ ;  /* 0x0000001f0c007819 */ /* 0x014fe200000006ff */
[----:B------:R-:W-:Y:S01]  /*1cf0*/  @!P1 SYNCS.ARRIVE.TRANS64.A1T0 RZ, [UR6+0xa8], RZ ;  /* 0x0000a8ffffff99a7 */ /* 0x000fe20008100006 */
[----:B------:R-:W-:-:S06]  /*1d00*/  UISETP.GT.AND UP0, UPT, UR41, UR40, UPT ;  /* 0x000000282900728c */ /* 0x000fcc000bf04270 */
[----:B-1-3--:R1:W2:Y:S03]  /*1d10*/  SYNCS.PHASECHK.TRANS64.TRYWAIT P0, [UR4+0x40], R0 ;  /* 0x00004000ff0075a7 */ /* 0x00a2a60008001104 */
[----:B------:R-:W-:Y:S05]  /*1d20*/  BRA.U !UP0, `(.L_x_33) ;  /* 0x0000000108c07547 */ /* 0x000fea000b800000 */
[----:B------:R-:W-:Y:S01]  /*1d30*/  UIADD3 UR26, UPT, UPT, UR43, UR13, URZ ;  /* 0x0000000d2b1a7290 */ /* 0x000fe2000fffe0ff */
[----:B------:R-:W-:-:S11]  /*1d40*/  UMOV UR4, UR5 ;  /* 0x0000000500047c82 */ /* 0x000fd60008000000 */
.L_x_39:
[----:B------:R-:W-:Y:S01]  /*1d50*/  ULEA UR17, UR4, UR6, 0x3 ;  /* 0x0000000604117291 */ /* 0x000fe2000f8e18ff */
[----:B--2---:R-:W-:Y:S01]  /*1d60*/  @!P3 MOV R2, 0x6000 ;  /* 0x000060000002b802 */ /* 0x004fe20000000f00 */
[----:B--234-:R-:W-:Y:S10]  /*1d70*/  @P0 BRA `(.L_x_34) ;  /* 0x00000000000c0947 */ /* 0x01cff40003800000 */
[----:B------:R-:W-:-:S04]  /*1d80*/  SHF.L.U32 R3, R12, 0x1f, RZ ;  /* 0x0000001f0c037819 */ /* 0x000fc800000006ff */
[----:B------:R-:W2:Y:S02]  /*1d90*/  SYNCS.PHASECHK.TRANS64.TRYWAIT P0, [UR17+0x40], R3 ;  /* 0x00004003ff0075a7 */ /* 0x000ea40008001111 */
[----:B--2---:R-:W-:Y:S05]  /*1da0*/  @!P0 BRA `(.L_x_35) ;  /* 0x0000005c00c08947 */ /* 0x004fea0003800000 */
.L_x_34:
[----:B------:R2:W-:Y:S01]  /*1db0*/  @!P3 SYNCS.ARRIVE.TRANS64 RZ, [UR17], R2 ;  /* 0x00000002ffffb9a7 */ /* 0x0005e20008000011 */
[----:B------:R-:W-:-:S04]  /*1dc0*/  ULOP3.LUT UR5, UR25, 0x2, URZ, 0xfc, !UPT ;  /* 0x0000000219057892 */ /* 0x000fc8000f8efcff */
[----:B------:R-:W-:-:S09]  /*1dd0*/  UISETP.NE.AND UP0, UPT, UR5, 0x2, UPT ;  /* 0x000000020500788c */ /* 0x000fd2000bf05270 */
[----:B------:R-:W-:Y:S05]  /*1de0*/  BRA.U UP0, `(.L_x_36) ;  /* 0x0000000100047547 */ /* 0x000fea000b800000 */
[----:B------:R-:W-:Y:S05]  /*1df0*/  BPT.TRAP 0x1 ;  /* 0x000000040000795c */ /* 0x000fea0000300000 */
.L_x_36:
[----:B------:R-:W-:Y:S04]  /*1e00*/  BSSY.RECONVERGENT B0, `(.L_x_37) ;  /* 0x0000003000007945 */ /* 0x000fe80003800200 */
[----:B------:R-:W-:Y:S05]  /*1e10*/  @P2 BRA `(.L_x_38) ;  /* 0x0000000000042947 */ /* 0x000fea0003800000 */
[----:B------:R-:W-:Y:S05]  /*1e20*/  BPT.TRAP 0x1 ;  /* 0x000000040000795c */ /* 0x000fea0000300000 */
.L_x_38:
[----:B------:R-:W-:Y:S05]  /*1e30*/  BSYNC.RECONVERGENT B0 ;  /* 0x0000000000007941 */ /* 0x000fea0003800200 */
.L_x_37:
[----:B------:R-:W-:Y:S02]  /*1e40*/  UIADD3 UR5, UPT, UPT, UR4, 0x1, URZ ;  /* 0x0000000104057890 */ /* 0x000fe4000fffe0ff */
[----:B------:R-:W-:Y:S02]  /*1e50*/  USHF.L.U32 UR18, UR13, 0x7, URZ ;  /* 0x000000070d127899 */ /* 0x000fe400080006ff */
[----:B------:R-:W-:Y:S02]  /*1e60*/  UISETP.NE.AND UP0, UPT, UR5, 0x8, UPT ;  /* 0x000000080500788c */ /* 0x000fe4000bf05270 */
[----:B------:R-:W-:Y:S02]  /*1e70*/  UIADD3 UR13, UPT, UPT, UR13, 0x1, URZ ;  /* 0x000000010d0d7890 */ /* 0x000fe4000fffe0ff */
[----:B------:R-:W-:Y:S02]  /*1e80*/  USEL UR8, URZ, 0x1, UP0 ;  /* 0x00000001ff087887 */ /* 0x000fe40008000000 */
[----:B------:R-:W-:-:S02]  /*1e90*/  USEL UR5, UR5, URZ, UP0 ;  /* 0x000000ff05057287 */ /* 0x000fc40008000000 */
[----:B------:R-:W-:Y:S02]  /*1ea0*/  UIADD3 UR14, UP0, UPT, UR28, 0x180, URZ ;  /* 0x000001801c0e7890 */ /* 0x000fe4000ff1e0ff */
[----:B------:R-:W-:Y:S01]  /*1eb0*/  LOP3.LUT R12, R12, UR8, RZ, 0x3c, !PT ;  /* 0x000000080c0c7c12 */ /* 0x000fe2000f8e3cff */
[----:B------:R-:W-:Y:S02]  /*1ec0*/  ULEA UR16, UR4, UR6, 0xd ;  /* 0x0000000604107291 */ /* 0x000fe4000f8e68ff */
[----:B------:R-:W-:Y:S01]  /*1ed0*/  UIADD3 UR22, UP1, UPT, UR28, 0x80, URZ ;  /* 0x000000801c167890 */ /* 0x000fe2000ff3e0ff */
[----:B-1----:R-:W-:Y:S01]  /*1ee0*/  SHF.L.U32 R0, R12, 0x1f, RZ ;  /* 0x0000001f0c007819 */ /* 0x002fe200000006ff */
[----:B------:R-:W-:Y:S02]  /*1ef0*/  UIADD3.X UR15, UPT, UPT, URZ, UR29, URZ, UP0, !UPT ;  /* 0x0000001dff0f7290 */ /* 0x000fe400087fe4ff */
[----:B------:R-:W-:Y:S02]  /*1f00*/  ULEA UR8, UR4, UR24, 0xe ;  /* 0x0000001804087291 */ /* 0x000fe4000f8e70ff */
[----:B------:R-:W-:-:S02]  /*1f10*/  UISETP.NE.AND UP0, UPT, UR13, UR26, UPT ;  /* 0x0000001a0d00728c */ /* 0x000fc4000bf05270 */
[----:B------:R-:W-:Y:S02]  /*1f20*/  ULEA UR7, UR5, UR6, 0x3 ;  /* 0x0000000605077291 */ /* 0x000fe4000f8e18ff */
[----:B------:R-:W-:Y:S02]  /*1f30*/  UIADD3 UR16, UPT, UPT, UR16, 0x4400, URZ ;  /* 0x0000440010107890 */ /* 0x000fe4000fffe0ff */
[----:B------:R-:W-:Y:S02]  /*1f40*/  UIADD3.X UR23, UPT, UPT, URZ, UR29, URZ, UP1, !UPT ;  /* 0x0000001dff177290 */ /* 0x000fe40008ffe4ff */
[----:B------:R-:W-:Y:S01]  /*1f50*/  UIADD3 UR8, UPT, UPT, UR6, 0x14400, UR8 ;  /* 0x0001440006087890 */ /* 0x000fe2000fffe008 */
[----:B------:R-:W-:Y:S01]  /*1f60*/  UMOV UR30, 0x0 ;  /* 0x00000000001e7882 */ /* 0x000fe20000000000 */
[----:B------:R-:W-:Y:S01]  /*1f70*/  UMOV UR31, 0x10000000 ;  /* 0x10000000001f7882 */ /* 0x000fe20000000000 */
[----:B------:R-:W-:Y:S01]  /*1f80*/  UMOV UR19, UR35 ;  /* 0x0000002300137c82 */ /* 0x000fe20008000000 */
[----:B------:R-:W-:Y:S01]  /*1f90*/  UMOV UR20, UR36 ;  /* 0x0000002400147c82 */ /* 0x000fe20008000000 */
[----:B------:R3:W4:Y:S01]  /*1fa0*/  SYNCS.PHASECHK.TRANS64.TRYWAIT P0, [UR7+0x40], R0 ;  /* 0x00004000ff0075a7 */ /* 0x0007220008001107 */
[----:B------:R-:W-:Y:S01]  /*1fb0*/  UMOV UR4, 0x30000 ;  /* 0x0003000000047882 */ /* 0x000fe20000000000 */
[----:B------:R-:W-:Y:S01]  /*1fc0*/  UMOV UR12, UR36 ;  /* 0x00000024000c7c82 */ /* 0x000fe20008000000 */
[----:B------:R-:W-:Y:S01]  /*1fd0*/  UMOV UR9, UR17 ;  /* 0x0000001100097c82 */ /* 0x000fe20008000000 */
[----:B------:R-:W-:Y:S01]  /*1fe0*/  UMOV UR10, UR18 ;  /* 0x00000012000a7c82 */ /* 0x000fe20008000000 */
[----:B------:R-:W-:Y:S01]  /*1ff0*/  UTMALDG.3D [UR16], [UR22], desc[UR30] ;  /* 0x00001e10160075b4 */ /* 0x000fe20008011000 */
[----:B------:R1:W-:Y:S02]  /*2000*/  UTMALDG.3D.MULTICAST [UR8], [UR14], UR4, desc[UR30] ;  /* 0x00001e080e0073b4 */ /* 0x0003e40008011804 */
[----:B-1----:R-:W-:Y:S01]  /*2010*/  UMOV UR4, UR5 ;  /* 0x0000000500047c82 */ /* 0x002fe20008000000 */
[----:B------:R-:W-:Y:S05]  /*2020*/  BRA.U UP0, `(.L_x_39) ;  /* 0xfffffffd00487547 */ /* 0x000fea000b83ffff */
.L_x_33:
[C---:B------:R-:W-:Y:S01]  /*2030*/  LEA R3, R11.reuse, UR6, 0x3 ;  /* 0x000000060b037c11 */ /* 0x040fe2000f8e18ff */
[----:B------:R-:W-:Y:S01]  /*2040*/  NOP ;  /* 0x0000000000007918 */ /* 0x000fe20000000000 */
[----:B-1-3--:R-:W-:Y:S02]  /*2050*/  SHF.L.U32 R0, R10, 0x1f, RZ ;  /* 0x0000001f0a007819 */ /* 0x00afe400000006ff */
[----:B------:R-:W-:Y:S02]  /*2060*/  LEA R4, R11, UR6, 0x4 ;  /* 0x000000060b047c11 */ /* 0x000fe4000f8e20ff */
[----:B--2-4-:R-:W1:Y:S02]  /*2070*/  SYNCS.PHASECHK.TRANS64.TRYWAIT P0, [R3+URZ+0xb0], R0 ;  /* 0x0000b000030075a7 */ /* 0x014e6400080011ff */
[----:B-1----:R-:W-:Y:S05]  /*2080*/  @!P0 BRA `(.L_x_40) ;  /* 0x0000005c00208947 */ /* 0x002fea0003800000 */
.L_x_120:
[----:B------:R-:W2:Y:S01]  /*2090*/  LDS.128 R4, [R4+0x140] ;  /* 0x0001400004047984 */ /* 0x000ea20000000c00 */
[----:B------:R-:W-:Y:S01]  /*20a0*/  UISETP.GE.AND UP0, UPT, UR42, 0x1, UPT ;  /* 0x000000012a00788c */ /* 0x000fe2000bf06270 */
[----:B------:R-:W-:Y:S01]  /*20b0*/  @!PT LDS RZ, [RZ] ;  /* 0x00000000fffff984 */ /* 0x000fe20000000800 */
[----:B------:R-:W-:Y:S01]  /*20c0*/  @!PT LDS RZ, [RZ] ;  /* 0x00000000fffff984 */ /* 0x000fe20000000800 */
[----:B------:R-:W-:Y:S01]  /*20d0*/  @!PT LDS RZ, [RZ] ;  /* 0x00000000fffff984 */ /* 0x000fe20000000800 */
[----:B------:R-:W-:Y:S01]  /*20e0*/  @!PT LDS RZ, [RZ] ;  /* 0x00000000fffff984 */ /* 0x000fe20000000800 */
[----:B------:R3:W-:Y:S06]  /*20f0*/  MEMBAR.ALL.CTA ;  /* 0x0000000000007992 */ /* 0x0007ec0000008000 */
[----:B---3--:R-:W3:Y:S01]  /*2100*/  FENCE.VIEW.ASYNC.S ;  /* 0x00000000000073c6 */ /* 0x008ee20000000000 */
[----:B--2---:R-:W-:-:S13]  /*2110*/  LOP3.LUT P0, RZ, R6, 0x1, RZ, 0xc0, !PT ;  /* 0x0000000106ff7812 */ /* 0x004fda000780c0ff */
[----:B---3--:R-:W-:Y:S01]  /*2120*/  VOTEU.ANY UP1, P0 ;  /* 0x0000000000ff7886 */ /* 0x008fe20000020100 */
[----:B------:R-:W-:-:S13]  /*2130*/  PLOP3.LUT P0, PT, PT, PT, UP1, 0x80, 0x8 ;  /* 0x000000000008781c */ /* 0x000fda0003f0f018 */
[----:B-1----:R-:W-:Y:S02]  /*2140*/  @P0 LOP3.LUT R0, R5, 0xffff, RZ, 0xc0, !PT ;  /* 0x0000ffff05000812 */ /* 0x002fe400078ec0ff */
[----:B------:R-:W-:Y:S02]  /*2150*/  @P0 MOV R2, R4 ;  /* 0x0000000400020202 */ /* 0x000fe40000000f00 */
[----:B------:R-:W-:Y:S01]  /*2160*/  @P0 R2UR UR7, R0 ;  /* 0x00000000000702ca */ /* 0x000fe200000e0000 */
[----:B------:R-:W-:Y:S01]  /*2170*/  VIADD R0, R3, 0xc0 ;  /* 0x000000c003007836 */ /* 0x000fe20000000000 */
[----:B------:R-:W-:Y:S02]  /*2180*/  @P0 SHF.R.U32.HI R4, RZ, 0x10, R5 ;  /* 0x00000010ff040819 */ /* 0x000fe40000011605 */
[----:B------:R-:W-:Y:S02]  /*2190*/  @P0 R2UR UR8, R2 ;  /* 0x00000000020802ca */ /* 0x000fe400000e0000 */
[----:B------:R-:W-:-:S02]  /*21a0*/  PRMT R0, RZ, 0x654, R0 ;  /* 0x00000654ff007816 */ /* 0x000fc40000000000 */
[----:B------:R-:W-:Y:S02]  /*21b0*/  @P0 R2UR UR4, R4 ;  /* 0x00000000040402ca */ /* 0x000fe400000e0000 */
[----:B------:R1:W-:Y:S03]  /*21c0*/  SYNCS.ARRIVE.TRANS64.RED.A1T0 RZ, [R0+URZ], RZ ;  /* 0x000000ff00ff79a7 */ /* 0x0003e600081004ff */
[----:B------:R-:W-:-:S04]  /*21d0*/  @UP1 UMOV UR27, UR7 ;  /* 0x00000007001b1c82 */ /* 0x000fc80008000000 */
[----:B------:R-:W-:-:S04]  /*21e0*/  @UP1 UMOV UR37, UR8 ;  /* 0x0000000800251c82 */ /* 0x000fc80008000000 */
[----:B------:R-:W-:Y:S01]  /*21f0*/  @UP1 UMOV UR36, UR4 ;  /* 0x0000000400241c82 */ /* 0x000fe20008000000 */
[----:B------:R-:W-:Y:S05]  /*2200*/  BRA.U !UP0, `(.L_x_41) ;  /* 0x0000000108d47547 */ /* 0x000fea000b800000 */
[----:B------:R-:W2:Y:S01]  /*2210*/  LDCU.128 UR12, c[0x0][0xb10] ;  /* 0x00016200ff0c77ac */ /* 0x000ea20008000c00 */
[----:B------:R-:W3:Y:S01]  /*2220*/  LDCU UR26, c[0x0][0xb20] ;  /* 0x00016400ff1a77ac */ /* 0x000ee20008000800 */
[----:B------:R-:W4:Y:S01]  /*2230*/  LDCU UR20, c[0x0][0xb0c] ;  /* 0x00016180ff1477ac */ /* 0x000f220008000800 */
[----:B------:R-:W1:Y:S01]  /*2240*/  LDCU.64 UR10, c[0x0][0xb28] ;  /* 0x00016500ff0a77ac */ /* 0x000e620008000a00 */
[----:B------:R-:W-:Y:S02]  /*2250*/  UISETP.NE.AND UP3, UPT, UR42, 0x1, UPT ;  /* 0x000000012a00788c */ /* 0x000fe4000bf65270 */
[----:B--2---:R-:W-:Y:S02]  /*2260*/  UIMAD.WIDE.U32 UR16, UR38, UR15, URZ ;  /* 0x0000000f261072a5 */ /* 0x004fe4000f8e00ff */
[----:B------:R-:W-:Y:S02]  /*2270*/  UIMAD.WIDE.U32 UR8, UR39, UR12, URZ ;  /* 0x0000000c270872a5 */ /* 0x000fe4000f8e00ff */
[----:B------:R-:W-:-:S02]  /*2280*/  UISETP.NE.AND UP0, UPT, UR14, 0x1, UPT ;  /* 0x000000010e00788c */ /* 0x000fc4000bf05270 */
[----:B------:R-:W-:Y:S01]  /*2290*/  UIMAD.WIDE.U32 UR22, UR27, UR15, URZ ;  /* 0x0000000f1b1672a5 */ /* 0x000fe2000f8e00ff */
[----:B------:R-:W-:Y:S02]  /*22a0*/  UMOV UR16, UR17 ;  /* 0x0000001100107c82 */ /* 0x000fe40008000000 */
[----:B------:R-:W-:Y:S01]  /*22b0*/  UMOV UR8, UR9 ;  /* 0x0000000900087c82 */ /* 0x000fe20008000000 */
[----:B---3--:R-:W-:Y:S02]  /*22c0*/  USHF.R.U32.HI UR16, URZ, UR26, UR16 ;  /* 0x0000001aff107299 */ /* 0x008fe40008011610 */
[----:B----4-:R-:W-:Y:S02]  /*22d0*/  UISETP.NE.AND UP2, UPT, UR20, 0x1, UPT ;  /* 0x000000011400788c */ /* 0x010fe4000bf45270 */
[----:B------:R-:W-:Y:S02]  /*22e0*/  USHF.R.U32.HI UR8, URZ, UR13, UR8 ;  /* 0x0000000dff087299 */ /* 0x000fe40008011608 */
[----:B------:R-:W-:-:S02]  /*22f0*/  USEL UR7, UR38, UR16, !UP0 ;  /* 0x0000001026077287 */ /* 0x000fc4000c000000 */
[----:B------:R-:W-:Y:S02]  /*2300*/  USEL UR8, UR39, UR8, !UP2 ;  /* 0x0000000827087287 */ /* 0x000fe4000d000000 */
[----:B-1----:R-:W-:Y:S01]  /*2310*/  UIMAD.WIDE.U32 UR16, UR7, UR10, URZ ;  /* 0x0000000a071072a5 */ /* 0x002fe2000f8e00ff */
[----:B------:R-:W-:Y:S01]  /*2320*/  UMOV UR4, UR23 ;  /* 0x0000001700047c82 */ /* 0x000fe20008000000 */
[----:B------:R-:W-:Y:S02]  /*2330*/  UIMAD.WIDE.U32 UR18, UR37, UR12, URZ ;  /* 0x0000000c251272a5 */ /* 0x000fe4000f8e00ff */
[----:B------:R-:W-:-:S03]  /*2340*/  UIMAD.WIDE.U32 UR22, UR8, UR10, URZ ;  /* 0x0000000a081672a5 */ /* 0x000fc6000f8e00ff */
[----:B------:R-:W-:Y:S01]  /*2350*/  UMOV UR16, UR17 ;  /* 0x0000001100107c82 */ /* 0x000fe20008000000 */
[----:B------:R-:W-:Y:S02]  /*2360*/  USHF.R.U32.HI UR4, URZ, UR26, UR4 ;  /* 0x0000001aff047299 */ /* 0x000fe40008011604 */
[----:B------:R-:W-:Y:S01]  /*2370*/  @UP3 USHF.R.U32.HI UR7, URZ, UR11, UR16 ;  /* 0x0000000bff073299 */ /* 0x000fe20008011610 */
[----:B------:R-:W-:Y:S01]  /*2380*/  UMOV UR18, UR19 ;  /* 0x0000001300127c82 */ /* 0x000fe20008000000 */
[----:B------:R-:W-:Y:S01]  /*2390*/  UMOV UR22, UR23 ;  /* 0x0000001700167c82 */ /* 0x000fe20008000000 */
[----:B------:R-:W-:Y:S02]  /*23a0*/  USHF.R.U32.HI UR13, URZ, UR13, UR18 ;  /* 0x0000000dff0d7299 */ /* 0x000fe40008011612 */
[----:B------:R-:W-:Y:S02]  /*23b0*/  USEL UR4, UR27, UR4, !UP0 ;  /* 0x000000041b047287 */ /* 0x000fe4000c000000 */
[----:B------:R-:W-:-:S02]  /*23c0*/  @UP3 USHF.R.U32.HI UR8, URZ, UR11, UR22 ;  /* 0x0000000bff083299 */ /* 0x000fc40008011616 */
[----:B------:R-:W-:Y:S02]  /*23d0*/  UIMAD UR9, UR42, UR7, URZ ;  /* 0x000000072a0972a4 */ /* 0x000fe4000f8e02ff */
[----:B------:R-:W-:Y:S02]  /*23e0*/  USEL UR7, UR37, UR13, !UP2 ;  /* 0x0000000d25077287 */ /* 0x000fe4000d000000 */
[----:B------:R-:W-:Y:S02]  /*23f0*/  UIMAD UR12, UR42, UR8, URZ ;  /* 0x000000082a0c72a4 */ /* 0x000fe4000f8e02ff */
[----:B------:R-:W-:Y:S02]  /*2400*/  UISETP.GE.AND UP0, UPT, UR4, UR9, UPT ;  /* 0x000000090400728c */ /* 0x000fe4000bf06270 */
[----:B------:R-:W-:Y:S02]  /*2410*/  UIMAD.WIDE.U32 UR16, UR4, UR10, URZ ;  /* 0x0000000a041072a5 */ /* 0x000fe4000f8e00ff */
[----:B------:R-:W-:-:S02]  /*2420*/  UISETP.GE.OR UP0, UPT, UR7, UR12, UP0 ;  /* 0x0000000c0700728c */ /* 0x000fc40008706670 */
[----:B------:R-:W-:Y:S02]  /*2430*/  UIMAD.WIDE.U32 UR12, UR7, UR10, URZ ;  /* 0x0000000a070c72a5 */ /* 0x000fe4000f8e00ff */
[----:B------:R-:W-:Y:S01]  /*2440*/  UIADD3 UR15, UPT, UPT, -UR4, URZ, URZ ;  /* 0x000000ff040f7290 */ /* 0x000fe2000fffe1ff */
[----:B------:R-:W-:Y:S01]  /*2450*/  UMOV UR10, UR17 ;  /* 0x00000011000a7c82 */ /* 0x000fe20008000000 */
[----:B------:R-:W-:Y:S02]  /*2460*/  UIADD3 UR12, UPT, UPT, -UR7, URZ, URZ ;  /* 0x000000ff070c7290 */ /* 0x000fe4000fffe1ff */
[----:B------:R-:W-:-:S03]  /*2470*/  USHF.R.U32.HI UR10, URZ, UR11, UR10 ;  /* 0x0000000bff0a7299 */ /* 0x000fc6000801160a */
[----:B------:R-:W-:Y:S01]  /*2480*/  @!UP0 UMOV UR9, UR13 ;  /* 0x0000000d00098c82 */ /* 0x000fe20008000000 */
[----:B------:R-:W-:Y:S02]  /*2490*/  UIMAD UR15, UR14, UR15, UR27 ;  /* 0x0000000f0e0f72a4 */ /* 0x000fe4000f8e021b */
[----:B------:R-:W-:Y:S02]  /*24a0*/  USEL UR10, UR4, UR10, !UP3 ;  /* 0x0000000a040a7287 */ /* 0x000fe4000d800000 */
[----:B------:R-:W-:Y:S02]  /*24b0*/  @!UP0 USHF.R.U32.HI UR9, URZ, UR11, UR9 ;  /* 0x0000000bff098299 */ /* 0x000fe40008011609 */
[----:B------:R-:W-:Y:S02]  /*24c0*/  UIADD3 UR11, UPT, UPT, -UR10, URZ, URZ ;  /* 0x000000ff0a0b7290 */ /* 0x000fe4000fffe1ff */
[----:B------:R-:W-:Y:S02]  /*24d0*/  @!UP0 USEL UR9, UR7, UR9, !UP3 ;  /* 0x0000000907098287 */ /* 0x000fe4000d800000 */
[----:B------:R-:W-:-:S02]  /*24e0*/  UIMAD UR11, UR42, UR11, UR4 ;  /* 0x0000000b2a0b72a4 */ /* 0x000fc4000f8e0204 */
[----:B------:R-:W-:Y:S02]  /*24f0*/  @!UP0 UIADD3 UR10, UPT, UPT, UR10, -UR9, URZ ;  /* 0x800000090a0a8290 */ /* 0x000fe4000fffe0ff */
[----:B------:R-:W-:Y:S02]  /*2500*/  @!UP0 UIMAD UR9, UR11, UR8, UR9 ;  /* 0x000000080b0982a4 */ /* 0x000fe4000f8e0209 */
[----:B------:R-:W-:Y:S02]  /*2510*/  @!UP0 UIMAD UR4, UR42, UR10, UR7 ;  /* 0x0000000a2a0482a4 */ /* 0x000fe4000f8e0207 */
[----:B------:R-:W-:Y:S02]  /*2520*/  UIMAD UR8, UR20, UR12, UR37 ;  /* 0x0000000c140872a4 */ /* 0x000fe4000f8e0225 */
[----:B------:R-:W-:Y:S01]  /*2530*/  UIMAD UR27, UR4, UR14, UR15 ;  /* 0x0000000e041b72a4 */ /* 0x000fe2000f8e020f */
[----:B------:R-:W-:Y:S02]  /*2540*/  @!UP0 UMOV UR7, UR9 ;  /* 0x0000000900078c82 */ /* 0x000fe40008000000 */
[----:B------:R-:W-:-:S12]  /*2550*/  UIMAD UR37, UR7, UR20, UR8 ;  /* 0x00000014072572a4 */ /* 0x000fd8000f8e0208 */
.L_x_41:
[----:B------:R-:W2:Y:S02]  /*2560*/  LDCU UR4, c[0x0][0xb30] ;  /* 0x00016600ff0477ac */ /* 0x000ea40008000800 */
[----:B--2---:R-:W-:-:S09]  /*2570*/  UISETP.NE.AND UP0, UPT, UR4, 0x1, UPT ;  /* 0x000000010400788c */ /* 0x004fd2000bf05270 */
[----:B------:R-:W-:Y:S05]  /*2580*/  BRA.U UP0, `(.L_x_42) ;  /* 0x0000000100447547 */ /* 0x000fea000b800000 */
[----:B------:R-:W2:Y:S01]  /*2590*/  LDCU.128 UR12, c[0x0][0xb10] ;  /* 0x00016200ff0c77ac */ /* 0x000ea20008000c00 */
[----:B------:R-:W3:Y:S01]  /*25a0*/  LDCU UR16, c[0x0][0xb0c] ;  /* 0x00016180ff1077ac */ /* 0x000ee20008000800 */
[----:B------:R-:W4:Y:S01]  /*25b0*/  LDCU UR17, c[0x0][0xb20] ;  /* 0x00016400ff1177ac */ /* 0x000f220008000800 */
[----:B--2---:R-:W-:Y:S02]  /*25c0*/  UIMAD.WIDE.U32 UR10, UR37, UR12, URZ ;  /* 0x0000000c250a72a5 */ /* 0x004fe4000f8e00ff */
[----:B------:R-:W-:Y:S02]  /*25d0*/  UIMAD.WIDE.U32 UR8, UR27, UR15, URZ ;  /* 0x0000000f1b0872a5 */ /* 0x000fe4000f8e00ff */
[----:B---3--:R-:W-:Y:S02]  /*25e0*/  UISETP.NE.AND UP2, UPT, UR16, 0x1, UPT ;  /* 0x000000011000788c */ /* 0x008fe4000bf45270 */
[----:B------:R-:W-:Y:S01]  /*25f0*/  UISETP.NE.AND UP0, UPT, UR14, 0x1, UPT ;  /* 0x000000010e00788c */ /* 0x000fe2000bf05270 */
[----:B------:R-:W-:-:S02]  /*2600*/  UMOV UR7, UR11 ;  /* 0x0000000b00077c82 */ /* 0x000fc40008000000 */
[----:B------:R-:W-:Y:S01]  /*2610*/  UMOV UR4, UR9 ;  /* 0x0000000900047c82 */ /* 0x000fe20008000000 */
[----:B------:R-:W-:Y:S02]  /*2620*/  USHF.R.U32.HI UR7, URZ, UR13, UR7 ;  /* 0x0000000dff077299 */ /* 0x000fe40008011607 */
[----:B----4-:R-:W-:Y:S02]  /*2630*/  USHF.R.U32.HI UR4, URZ, UR17, UR4 ;  /* 0x00000011ff047299 */ /* 0x010fe40008011604 */
[----:B------:R-:W-:Y:S02]  /*2640*/  USEL UR7, UR37, UR7, !UP2 ;  /* 0x0000000725077287 */ /* 0x000fe4000d000000 */
[----:B------:R-:W-:-:S04]  /*2650*/  USEL UR4, UR27, UR4, !UP0 ;  /* 0x000000041b047287 */ /* 0x000fc8000c000000 */
[----:B------:R-:W-:Y:S02]  /*2660*/  UIADD3 UR8, UPT, UPT, UR7, -UR4, URZ ;  /* 0x8000000407087290 */ /* 0x000fe4000fffe0ff */
[----:B------:R-:W-:Y:S02]  /*2670*/  UIADD3 UR4, UPT, UPT, -UR7, UR4, URZ ;  /* 0x0000000407047290 */ /* 0x000fe4000fffe1ff */
[----:B------:R-:W-:Y:S02]  /*2680*/  UIMAD UR27, UR8, UR14, UR27 ;  /* 0x0000000e081b72a4 */ /* 0x000fe4000f8e021b */
[----:B------:R-:W-:-:S12]  /*2690*/  UIMAD UR37, UR4, UR16, UR37 ;  /* 0x00000010042572a4 */ /* 0x000fd8000f8e0225 */
.L_x_42:
[----:B------:R-:W-:Y:S01]  /*26a0*/  VIADD R11, R11, 0x1 ;  /* 0x000000010b0b7836 */ /* 0x000fe20000000000 */
[----:B------:R-:W-:Y:S01]  /*26b0*/  R2UR UR4, R76 ;  /* 0x000000004c0472ca */ /* 0x000fe200000e0000 */
[----:B------:R-:W-:Y:S01]  /*26c0*/  UIADD3 UR26, UPT, UPT, UR27, UR63, URZ ;  /* 0x0000003f1b1a7290 */ /* 0x000fe2000fffe0ff */
[----:B------:R-:W-:Y:S02]  /*26d0*/  PLOP3.LUT P1, PT, PT, PT, PT, 0x80, 0x8 ;  /* 0x000000000008781c */ /* 0x000fe40003f2f070 */
[----:B------:R-:W-:-:S04]  /*26e0*/  ISETP.NE.AND P0, PT, R11, 0x2, PT ;  /* 0x000000020b00780c */ /* 0x000fc80003f05270 */
[----:B-1----:R-:W-:Y:S02]  /*26f0*/  SEL R0, RZ, 0x1, P0 ;  /* 0x00000001ff007807 */ /* 0x002fe40000000000 */
[----:B------:R-:W-:Y:S02]  /*2700*/  SEL R11, R11, RZ, P0 ;  /* 0x000000ff0b0b7207 */ /* 0x000fe40000000000 */
[----:B------:R-:W-:Y:S01]  /*2710*/  LOP3.LUT R10, R10, R0, RZ, 0x3c, !PT ;  /* 0x000000000a0a7212 */ /* 0x000fe200078e3cff */
[----:B------:R-:W-:Y:S01]  /*2720*/  UIADD3 UR20, UPT, UPT, UR37, UR4, URZ ;  /* 0x0000000425147290 */ /* 0x000fe2000fffe0ff */
[----:B------:R-:W-:Y:S11]  /*2730*/  BRA.U UP1, `(.L_x_43) ;  /* 0xfffffff101407547 */ /* 0x000ff6000b83ffff */
[----:B------:R-:W-:Y:S01]  /*2740*/  UIADD3 UR7, UPT, UPT, UR6, 0x40, URZ ;  /* 0x0000004006077890 */ /* 0x000fe2000fffe0ff */
[----:B------:R-:W-:-:S03]  /*2750*/  SHF.L.U32 R2, R12, 0x1f, RZ ;  /* 0x0000001f0c027819 */ /* 0x000fc600000006ff */
[----:B------:R-:W-:-:S09]  /*2760*/  ULEA UR4, UR5, UR7, 0x3 ;  /* 0x0000000705047291 */ /* 0x000fd2000f8e18ff */
[----:B------:R-:W1:Y:S02]  /*2770*/  SYNCS.PHASECHK.TRANS64.TRYWAIT P0, [UR4], R2 ;  /* 0x00000002ff0075a7 */ /* 0x000e640008001104 */
[----:B-1----:R-:W-:Y:S05]  /*2780*/  @!P0 BRA `(.L_x_44) ;  /* 0x0000005400748947 */ /* 0x002fea0003800000 */
.L_x_122:
[----:B------:R-:W-:-:S04]  /*2790*/  UIADD3 UR4, UPT, UPT, UR5, 0x1, URZ ;  /* 0x0000000105047890 */ /* 0x000fc8000fffe0ff */
[----:B------:R-:W-:-:S04]  /*27a0*/  UISETP.NE.AND UP0, UPT, UR4, 0x8, UPT ;  /* 0x000000080400788c */ /* 0x000fc8000bf05270 */
[----:B------:R-:W-:Y:S02]  /*27b0*/  USEL UR6, URZ, 0x1, UP0 ;  /* 0x00000001ff067887 */ /* 0x000fe40008000000 */
[----:B------:R-:W-:-:S04]  /*27c0*/  USEL UR4, UR4, URZ, UP0 ;  /* 0x000000ff04047287 */ /* 0x000fc80008000000 */
[----:B------:R-:W-:Y:S01]  /*27d0*/  ULEA UR5, UR4, UR7, 0x3 ;  /* 0x0000000704057291 */ /* 0x000fe2000f8e18ff */
[----:B-1----:R-:W-:-:S04]  /*27e0*/  LOP3.LUT R2, R12, UR6, RZ, 0x3c, !PT ;  /* 0x000000060c027c12 */ /* 0x002fc8000f8e3cff */
[----:B------:R-:W-:-:S04]  /*27f0*/  SHF.L.U32 R3, R2, 0x1f, RZ ;  /* 0x0000001f02037819 */ /* 0x000fc800000006ff */
[----:B------:R-:W1:Y:S02]  /*2800*/  SYNCS.PHASECHK.TRANS64.TRYWAIT P0, [UR5], R3 ;  /* 0x00000003ff0075a7 */ /* 0x000e640008001105 */
[----:B-1----:R-:W-:Y:S05]  /*2810*/  @!P0 BRA `(.L_x_45) ;  /* 0x0000005400688947 */ /* 0x002fea0003800000 */
.L_x_124:
[----:B------:R-:W-:-:S04]  /*2820*/  UIADD3 UR4, UPT, UPT, UR4, 0x1, URZ ;  /* 0x0000000104047890 */ /* 0x000fc8000fffe0ff */
[----:B------:R-:W-:-:S04]  /*2830*/  UISETP.NE.AND UP0, UPT, UR4, 0x8, UPT ;  /* 0x000000080400788c */ /* 0x000fc8000bf05270 */
[----:B------:R-:W-:Y:S02]  /*2840*/  USEL UR6, URZ, 0x1, UP0 ;  /* 0x00000001ff067887 */ /* 0x000fe40008000000 */
[----:B------:R-:W-:-:S04]  /*2850*/  USEL UR4, UR4, URZ, UP0 ;  /* 0x000000ff04047287 */ /* 0x000fc80008000000 */
[----:B------:R-:W-:Y:S01]  /*2860*/  ULEA UR5, UR4, UR7, 0x3 ;  /* 0x0000000704057291 */ /* 0x000fe2000f8e18ff */
[----:B------:R-:W-:-:S04]  /*2870*/  LOP3.LUT R2, R2, UR6, RZ, 0x3c, !PT ;  /* 0x0000000602027c12 */ /* 0x000fc8000f8e3cff */
[----:B-1----:R-:W-:-:S04]  /*2880*/  SHF.L.U32 R3, R2, 0x1f, RZ ;  /* 0x0000001f02037819 */ /* 0x002fc800000006ff */
[----:B------:R-:W1:Y:S02]  /*2890*/  SYNCS.PHASECHK.TRANS64.TRYWAIT P0, [UR5], R3 ;  /* 0x00000003ff0075a7 */ /* 0x000e640008001105 */
[----:B-1----:R-:W-:Y:S05]  /*28a0*/  @!P0 BRA `(.L_x_46) ;  /* 0x00000054005c8947 */ /* 0x002fea0003800000 */
.L_x_126:
        /* <DEDUP_REMOVED lines=9> */
.L_x_128:
        /* <DEDUP_REMOVED lines=9> */
.L_x_130:
        /* <DEDUP_REMOVED lines=9> */
.L_x_132:
        /* <DEDUP_REMOVED lines=9> */
.L_x_134:
[----:B------:R-:W-:-:S04]  /*2af0*/  UIADD3 UR4, UPT, UPT, UR4, 0x1, URZ ;  /* 0x0000000104047890 */ /* 0x000fc8000fffe0ff */
[----:B------:R-:W-:-:S04]  /*2b00*/  UISETP.NE.AND UP0, UPT, UR4, 0x8, UPT ;  /* 0x000000080400788c */ /* 0x000fc8000bf05270 */
[----:B------:R-:W-:Y:S02]  /*2b10*/  USEL UR5, URZ, 0x1, UP0 ;  /* 0x00000001ff057887 */ /* 0x000fe40008000000 */
[----:B------:R-:W-:-:S04]  /*2b20*/  USEL UR4, UR4, URZ, UP0 ;  /* 0x000000ff04047287 */ /* 0x000fc80008000000 */
[----:B------:R-:W-:Y:S01]  /*2b30*/  ULEA UR4, UR4, UR7, 0x3 ;  /* 0x0000000704047291 */ /* 0x000fe2000f8e18ff */
[----:B------:R-:W-:-:S04]  /*2b40*/  LOP3.LUT R2, R2, UR5, RZ, 0x3c, !PT ;  /* 0x0000000502027c12 */ /* 0x000fc8000f8e3cff */
[----:B------:R-:W-:Y:S01]  /*2b50*/  SHF.L.U32 R2, R2, 0x1f, RZ ;  /* 0x0000001f02027819 */ /* 0x000fe200000006ff */
[----:B-1----:R-:W-:-:S07]  /*2b60*/  IMAD.U32 R0, RZ, RZ, UR4 ;  /* 0x00000004ff007e24 */ /* 0x002fce000f8e00ff */
.L_x_51:
[----:B-1----:R1:W2:Y:S02]  /*2b70*/  SYNCS.PHASECHK.TRANS64.TRYWAIT P0, [R0+URZ], R2 ;  /* 0x00000002000075a7 */ /* 0x0022a400080011ff */
[----:B--2---:R-:W-:Y:S05]  /*2b80*/  @!P0 NANOSLEEP.SYNCS 0x989680 ;  /* 0x009896800000895d */ /* 0x004fea0003900000 */
[----:B------:R-:W2:Y:S02]  /*2b90*/  @!P0 SYNCS.PHASECHK.TRANS64 P0, [R0+URZ], R2 ;  /* 0x00000002000085a7 */ /* 0x000ea400080010ff */
[----:B--2---:R-:W-:Y:S05]  /*2ba0*/  @P0 EXIT ;  /* 0x000000000000094d */ /* 0x004fea0003800000 */
[----:B------:R-:W-:Y:S05]  /*2bb0*/  BRA `(.L_x_51) ;  /* 0xfffffffc00ec7947 */ /* 0x000fea000383ffff */
.L_x_23:
[----:B------:R-:W-:-:S04]  /*2bc0*/  UISETP.NE.AND UP0, UPT, UR45, URZ, UPT ;  /* 0x000000ff2d00728c */ /* 0x000fc8000bf05270 */
[----:B------:R-:W-:-:S09]  /*2bd0*/  UISETP.NE.OR UP0, UPT, UR18, 0x1, UP0 ;  /* 0x000000011200788c */ /* 0x000fd20008705670 */
[----:B------:R-:W-:Y:S05]  /*2be0*/  BRA.U UP0, `(.L_x_52) ;  /* 0x0000000500487547 */ /* 0x000fea000b800000 */
[----:B------:R-:W-:Y:S01]  /*2bf0*/  ISETP.GE.U32.AND P2, PT, R0, 0x2, PT ;  /* 0x000000020000780c */ /* 0x000fe20003f46070 */
[----:B------:R-:W-:Y:S01]  /*2c00*/  IMAD.MOV.U32 R12, RZ, RZ, 0x1 ;  /* 0x00000001ff0c7424 */ /* 0x000fe200078e00ff */
[----:B------:R-:W-:Y:S02]  /*2c10*/  CS2R R10, SRZ ;  /* 0x00000000000a7805 */ /* 0x000fe4000001ff00 */
[----:B------:R-:W-:Y:S01]  /*2c20*/  CS2R R8, SRZ ;  /* 0x0000000000087805 */ /* 0x000fe2000001ff00 */
[----:B------:R-:W-:Y:S01]  /*2c30*/  UMOV UR6, 0x400 ;  /* 0x0000040000067882 */ /* 0x000fe20000000000 */
[----:B------:R-:W-:Y:S01]  /*2c40*/  UMOV UR5, URZ ;  /* 0x000000ff00057c82 */ /* 0x000fe20008000000 */
[----:B------:R-:W-:-:S12]  /*2c50*/  ULEA UR6, UR45, UR6, 0x18 ;  /* 0x000000062d067291 */ /* 0x000fd8000f8ec0ff */
.L_x_56:
[----:B------:R-:W-:Y:S02]  /*2c60*/  LEA R2, R8, UR6, 0x3 ;  /* 0x0000000608027c11 */ /* 0x000fe4000f8e18ff */
[----:B------:R-:W-:-:S03]  /*2c70*/  SHF.L.U32 R4, R9, 0x1f, RZ ;  /* 0x0000001f09047819 */ /* 0x000fc600000006ff */
[----:B------:R-:W-:Y:S01]  /*2c80*/  VIADD R5, R2, 0x120 ;  /* 0x0000012002057836 */ /* 0x000fe20000000000 */
[----:B------:R-:W2:Y:S02]  /*2c90*/  SYNCS.PHASECHK.TRANS64.TRYWAIT P0, [R2+URZ+0x110], R4 ;  /* 0x00011004020075a7 */ /* 0x000ea400080011ff */
[----:B--2---:R-:W-:Y:S05]  /*2ca0*/  @!P0 BRA `(.L_x_53) ;  /* 0x0000005000d48947 */ /* 0x004fea0003800000 */
.L_x_135:
[----:B------:R-:W-:Y:S01]  /*2cb0*/  ULEA UR4, UR5, UR6, 0x3 ;  /* 0x0000000605047291 */ /* 0x000fe2000f8e18ff */
[----:B--2---:R-:W-:Y:S01]  /*2cc0*/  PRMT R2, RZ, 0x654, R5 ;  /* 0x00000654ff027816 */ /* 0x004fe20000000005 */
[----:B------:R-:W-:Y:S01]  /*2cd0*/  @!P2 IMAD.MOV.U32 R4, RZ, RZ, 0x10 ;  /* 0x00000010ff04a424 */ /* 0x000fe200078e00ff */
[----:B------:R-:W-:Y:S01]  /*2ce0*/  SHF.L.U32 R5, R12, 0x1f, RZ ;  /* 0x0000001f0c057819 */ /* 0x000fe200000006ff */
[----:B------:R-:W-:Y:S01]  /*2cf0*/  UIADD3 UR7, UPT, UPT, UR4, 0xb0, URZ ;  /* 0x000000b004077890 */ /* 0x000fe2000fffe0ff */
[----:B------:R2:W-:Y:S05]  /*2d00*/  SYNCS.ARRIVE.TRANS64.RED.A1T0 RZ, [R2+URZ], RZ ;  /* 0x000000ff02ff79a7 */ /* 0x0005ea00081004ff */
[----:B------:R-:W-:Y:S01]  /*2d10*/  IMAD.U32 R6, RZ, RZ, UR7 ;  /* 0x00000007ff067e24 */ /* 0x000fe2000f8e00ff */
[----:B------:R-:W3:Y:S04]  /*2d20*/  SYNCS.PHASECHK.TRANS64.TRYWAIT P0, [UR4+0xc0], R5 ;  /* 0x0000c005ff0075a7 */ /* 0x000ee80008001104 */
[----:B------:R-:W-:Y:S01]  /*2d30*/  PRMT R6, R0, 0x654, R6 ;  /* 0x0000065400067816 */ /* 0x000fe20000000006 */
[----:B--23--:R-:W-:Y:S06]  /*2d40*/  @!P0 BRA `(.L_x_54) ;  /* 0x0000005000c08947 */ /* 0x00cfec0003800000 */
.L_x_137:
[----:B------:R-:W-:Y:S01]  /*2d50*/  ULEA UR8, UR5, UR6, 0x4 ;  /* 0x0000000605087291 */ /* 0x000fe2000f8e20ff */
[----:B------:R-:W-:Y:S01]  /*2d60*/  SEL R3, R6, R3, !P2 ;  /* 0x0000000306037207 */ /* 0x000fe20005000000 */
[----:B------:R-:W-:Y:S01]  /*2d70*/  UIADD3 UR9, UPT, UPT, UR4, 0xb0, URZ ;  /* 0x000000b004097890 */ /* 0x000fe2000fffe0ff */
[----:B--2---:R-:W-:Y:S01]  /*2d80*/  LEA R2, R11, UR6, 0x3 ;  /* 0x000000060b027c11 */ /* 0x004fe2000f8e18ff */
[----:B------:R-:W-:Y:S01]  /*2d90*/  UIADD3 UR8, UPT, UPT, UR8, 0x140, URZ ;  /* 0x0000014008087890 */ /* 0x000fe2000fffe0ff */
[----:B------:R2:W-:Y:S01]  /*2da0*/  @!P2 SYNCS.ARRIVE.TRANS64.RED RZ, [R3+URZ], R4 ;  /* 0x0000000403ffa9a7 */ /* 0x0005e200080004ff */
[----:B------:R-:W-:Y:S01]  /*2db0*/  UIADD3 UR4, UPT, UPT, UR5, 0x1, URZ ;  /* 0x0000000105047890 */ /* 0x000fe2000fffe0ff */
[----:B------:R-:W-:-:S03]  /*2dc0*/  VIADD R8, R8, 0x1 ;  /* 0x0000000108087836 */ /* 0x000fc60000000000 */
[----:B------:R-:W-:Y:S02]  /*2dd0*/  UISETP.NE.AND UP0, UPT, UR4, 0x2, UPT ;  /* 0x000000020400788c */ /* 0x000fe4000bf05270 */
[----:B------:R-:W-:Y:S01]  /*2de0*/  ISETP.NE.AND P0, PT, R8, 0x2, PT ;  /* 0x000000020800780c */ /* 0x000fe20003f05270 */
[----:B------:R-:W-:Y:S06]  /*2df0*/  UGETNEXTWORKID.BROADCAST [UR8], [UR9] ;  /* 0x00000000080073ca */ /* 0x000fec0008000100 */
[----:B------:R-:W-:Y:S02]  /*2e00*/  USEL UR7, URZ, 0x1, UP0 ;  /* 0x00000001ff077887 */ /* 0x000fe40008000000 */
[----:B------:R-:W-:-:S04]  /*2e10*/  USEL UR5, UR4, URZ, UP0 ;  /* 0x000000ff04057287 */ /* 0x000fc80008000000 */
[----:B------:R-:W-:Y:S02]  /*2e20*/  LOP3.LUT R12, R12, UR7, RZ, 0x3c, !PT ;  /* 0x000000070c0c7c12 */ /* 0x000fe4000f8e3cff */
[----:B--2---:R-:W-:-:S04]  /*2e30*/  SHF.L.U32 R4, R10, 0x1f, RZ ;  /* 0x0000001f0a047819 */ /* 0x004fc800000006ff */
[----:B------:R-:W2:Y:S02]  /*2e40*/  SYNCS.PHASECHK.TRANS64.TRYWAIT P1, [R2+URZ+0xb0], R4 ;  /* 0x0000b004020075a7 */ /* 0x000ea400080211ff */
[----:B--2---:R-:W-:Y:S05]  /*2e50*/  @!P1 BRA `(.L_x_55) ;  /* 0x0000005000949947 */ /* 0x004fea0003800000 */
.L_x_138:
[C---:B--2---:R-:W-:Y:S01]  /*2e60*/  LEA R4, R11.reuse, UR6, 0x4 ;  /* 0x000000060b047c11 */ /* 0x044fe2000f8e20ff */
[----:B------:R-:W-:Y:S01]  /*2e70*/  VIADD R2, R2, 0xc0 ;  /* 0x000000c002027836 */ /* 0x000fe20000000000 */
[----:B------:R-:W-:Y:S01]  /*2e80*/  SEL R8, R8, RZ, P0 ;  /* 0x000000ff08087207 */ /* 0x000fe20000000000 */
[----:B------:R-:W-:-:S03]  /*2e90*/  VIADD R11, R11, 0x1 ;  /* 0x000000010b0b7836 */ /* 0x000fc60000000000 */
[----:B------:R-:W2:Y:S01]  /*2ea0*/  LDS.128 R4, [R4+0x140] ;  /* 0x0001400004047984 */ /* 0x000ea20000000c00 */
[----:B------:R-:W-:Y:S02]  /*2eb0*/  PRMT R2, RZ, 0x654, R2 ;  /* 0x00000654ff027816 */ /* 0x000fe40000000002 */
[C---:B------:R-:W-:Y:S01]  /*2ec0*/  ISETP.NE.AND P1, PT, R11.reuse, 0x2, PT ;  /* 0x000000020b00780c */ /* 0x040fe20003f25270 */
[----:B------:R-:W-:Y:S01]  /*2ed0*/  @!PT LDS RZ, [RZ] ;  /* 0x00000000fffff984 */ /* 0x000fe20000000800 */
[----:B------:R-:W-:Y:S01]  /*2ee0*/  @!PT LDS RZ, [RZ] ;  /* 0x00000000fffff984 */ /* 0x000fe20000000800 */
[----:B------:R-:W-:Y:S01]  /*2ef0*/  @!PT LDS RZ, [RZ] ;  /* 0x00000000fffff984 */ /* 0x000fe20000000800 */
[----:B------:R-:W-:Y:S01]  /*2f00*/  @!PT LDS RZ, [RZ] ;  /* 0x00000000fffff984 */ /* 0x000fe20000000800 */
[----:B------:R3:W-:Y:S06]  /*2f10*/  MEMBAR.ALL.CTA ;  /* 0x0000000000007992 */ /* 0x0007ec0000008000 */
[----:B---3--:R-:W3:Y:S01]  /*2f20*/  FENCE.VIEW.ASYNC.S ;  /* 0x00000000000073c6 */ /* 0x008ee20000000000 */
[----:B------:R-:W-:Y:S01]  /*2f30*/  SEL R11, R11, RZ, P1 ;  /* 0x000000ff0b0b7207 */ /* 0x000fe20000800000 */
[----:B---3--:R3:W-:Y:S01]  /*2f40*/  SYNCS.ARRIVE.TRANS64.RED.A1T0 RZ, [R2+URZ], RZ ;  /* 0x000000ff02ff79a7 */ /* 0x0087e200081004ff */
[----:B--2---:R-:W-:-:S02]  /*2f50*/  LOP3.LUT P3, RZ, R6, 0x1, RZ, 0xc0, !PT ;  /* 0x0000000106ff7812 */ /* 0x004fc4000786c0ff */
[----:B------:R-:W-:-:S04]  /*2f60*/  SEL R4, RZ, 0x1, P1 ;  /* 0x00000001ff047807 */ /* 0x000fc80000800000 */
[----:B------:R-:W-:Y:S02]  /*2f70*/  LOP3.LUT R10, R10, R4, RZ, 0x3c, !PT ;  /* 0x000000040a0a7212 */ /* 0x000fe400078e3cff */
[----:B---3--:R-:W-:-:S04]  /*2f80*/  SEL R2, RZ, 0x1, P0 ;  /* 0x00000001ff027807 */ /* 0x008fc80000000000 */
[----:B------:R-:W-:Y:S01]  /*2f90*/  LOP3.LUT R9, R9, R2, RZ, 0x3c, !PT ;  /* 0x0000000209097212 */ /* 0x000fe200078e3cff */
[----:B------:R-:W-:Y:S06]  /*2fa0*/  @P3 BRA `(.L_x_56) ;  /* 0xfffffffc002c3947 */ /* 0x000fec000383ffff */
[----:B------:R-:W-:Y:S01]  /*2fb0*/  ULEA UR4, UR5, UR6, 0x3 ;  /* 0x0000000605047291 */ /* 0x000fe2000f8e18ff */
[----:B------:R-:W-:-:S08]  /*2fc0*/  SHF.L.U32 R2, R12, 0x1f, RZ ;  /* 0x0000001f0c027819 */ /* 0x000fd000000006ff */
[----:B------:R-:W2:Y:S02]  /*2fd0*/  SYNCS.PHASECHK.TRANS64 P0, [UR4+0xc0], R2 ;  /* 0x0000c002ff0075a7 */ /* 0x000ea40008001004 */
[----:B--2---:R-:W-:Y:S05]  /*2fe0*/  @P0 BRA `(.L_x_57) ;  /* 0x0000000000080947 */ /* 0x004fea0003800000 */
[----:B------:R-:W2:Y:S02]  /*2ff0*/  SYNCS.PHASECHK.TRANS64.TRYWAIT P0, [UR4+0xc0], R2 ;  /* 0x0000c002ff0075a7 */ /* 0x000ea40008001104 */
[----:B--2---:R-:W-:Y:S05]  /*3000*/  @!P0 BRA `(.L_x_58) ;  /* 0x00000050003c8947 */ /* 0x004fea0003800000 */
.L_x_57:
[----:B------:R-:W-:-:S04]  /*3010*/  UIADD3 UR7, UPT, UPT, UR5, 0x1, URZ ;  /* 0x0000000105077890 */ /* 0x000fc8000fffe0ff */
[----:B------:R-:W-:-:S04]  /*3020*/  UISETP.NE.AND UP0, UPT, UR7, 0x2, UPT ;  /* 0x000000020700788c */ /* 0x000fc8000bf05270 */
[----:B------:R-:W-:Y:S02]  /*3030*/  USEL UR8, URZ, 0x1, UP0 ;  /* 0x00000001ff087887 */ /* 0x000fe40008000000 */
[----:B------:R-:W-:-:S04]  /*3040*/  USEL UR7, UR7, URZ, UP0 ;  /* 0x000000ff07077287 */ /* 0x000fc80008000000 */
[----:B------:R-:W-:Y:S01]  /*3050*/  ULEA UR7, UR7, UR6, 0x3 ;  /* 0x0000000607077291 */ /* 0x000fe2000f8e18ff */
[----:B--2---:R-:W-:-:S04]  /*3060*/  LOP3.LUT R2, R12, UR8, RZ, 0x3c, !PT ;  /* 0x000000080c027c12 */ /* 0x004fc8000f8e3cff */
[----:B------:R-:W-:-:S04]  /*3070*/  SHF.L.U32 R0, R2, 0x1f, RZ ;  /* 0x0000001f02007819 */ /* 0x000fc800000006ff */
[----:B------:R-:W2:Y:S02]  /*3080*/  SYNCS.PHASECHK.TRANS64 P0, [UR7+0xc0], R0 ;  /* 0x0000c000ff0075a7 */ /* 0x000ea40008001007 */
[----:B-12---:R-:W-:Y:S05]  /*3090*/  @P0 EXIT ;  /* 0x000000000000094d */ /* 0x006fea0003800000 */
[----:B------:R-:W-:Y:S02]  /*30a0*/  SHF.L.U32 R2, R2, 0x1f, RZ ;  /* 0x0000001f02027819 */ /* 0x000fe400000006ff */
[----:B------:R-:W-:-:S07]  /*30b0*/  MOV R0, UR7 ;  /* 0x0000000700007c02 */ /* 0x000fce0008000f00 */
.L_x_59:
[----:B-1----:R1:W2:Y:S02]  /*30c0*/  SYNCS.PHASECHK.TRANS64.TRYWAIT P0, [R0+URZ+0xc0], R2 ;  /* 0x0000c002000075a7 */ /* 0x0022a400080011ff */
[----:B--2---:R-:W-:Y:S05]  /*30d0*/  @!P0 NANOSLEEP.SYNCS 0x989680 ;  /* 0x009896800000895d */ /* 0x004fea0003900000 */
[----:B------:R-:W2:Y:S02]  /*30e0*/  @!P0 SYNCS.PHASECHK.TRANS64 P0, [R0+URZ+0xc0], R2 ;  /* 0x0000c002000085a7 */ /* 0x000ea400080010ff */
[----:B--2---:R-:W-:Y:S05]  /*30f0*/  @P0 EXIT ;  /* 0x000000000000094d */ /* 0x004fea0003800000 */
[----:B------:R-:W-:Y:S05]  /*3100*/  BRA `(.L_x_59) ;  /* 0xfffffffc00ec7947 */ /* 0x000fea000383ffff */
.L_x_52:
[----:B------:R-:W-:Y:S05]  /*3110*/  BRA.U UP5, `(.L_x_60) ;  /* 0x0000000d05d47547 */ /* 0x000fea000b800000 */
[----:B------:R-:W-:Y:S01]  /*3120*/  UMOV UR4, 0x40 ;  /* 0x0000004000047882 */ /* 0x000fe20000000000 */
[----:B------:R-:W-:Y:S01]  /*3130*/  NOP ;  /* 0x0000000000007918 */ /* 0x000fe20000000000 */
[----:B------:R-:W-:Y:S01]  /*3140*/  ULEA UR5, UR45, UR4, 0x18 ;  /* 0x000000042d057291 */ /* 0x000fe2000f8ec0ff */
[----:B------:R-:W-:Y:S02]  /*3150*/  UMOV UR6, 0x400 ;  /* 0x0000040000067882 */ /* 0x000fe40000000000 */
[----:B------:R-:W-:-:S06]  /*3160*/  ULEA UR6, UR45, UR6, 0x18 ;  /* 0x000000062d067291 */ /* 0x000fcc000f8ec0ff */
[----:B------:R-:W2:Y:S02]  /*3170*/  LDS.U8 R0, [UR5+0x1c] ;  /* 0x00001c05ff007984 */ /* 0x000ea40008000000 */
[----:B--2---:R-:W-:-:S13]  /*3180*/  ISETP.NE.AND P0, PT, R0, RZ, PT ;  /* 0x000000ff0000720c */ /* 0x004fda0003f05270 */
[----:B------:R-:W-:Y:S05]  /*3190*/  @P0 BRA `(.L_x_61) ;  /* 0x0000000000580947 */ /* 0x000fea0003800000 */
[----:B------:R-:W-:-:S13]  /*31a0*/  ELECT P0, URZ, PT ;  /* 0x0000000000ff782f */ /* 0x000fda0003800000 */
[----:B------:R-:W-:Y:S05]  /*31b0*/  @!P0 BRA `(.L_x_62) ;  /* 0x0000000000608947 */ /* 0x000fea0003800000 */
[----:B------:R-:W-:Y:S01]  /*31c0*/  UMOV UR4, 0x10 ;  /* 0x0000001000047882 */ /* 0x000fe20000000000 */
[----:B------:R-:W-:Y:S01]  /*31d0*/  HFMA2 R0, -RZ, RZ, 0, 5.9604644775390625e-08 ;  /* 0x00000001ff007431 */ /* 0x000fe200000001ff */
[----:B------:R-:W-:-:S03]  /*31e0*/  MOV R3, 0xffff ;  /* 0x0000ffff00037802 */ /* 0x000fc60000000f00 */
[----:B------:R-:W-:Y:S04]  /*31f0*/  DEPBAR.LE SB2, 0x36 ;  /* 0x0000ad800000791a */ /* 0x000fe80000000000 */
[----:B------:R-:W2:Y:S02]  /*3200*/  UTCATOMSWS.FIND_AND_SET.ALIGN UP0, UR4, UR4 ;  /* 0x00000004000475e3 */ /* 0x000ea40008000800 */
[----:B--2---:R-:W-:Y:S01]  /*3210*/  MOV R4, UR4 ;  /* 0x0000000400047c02 */ /* 0x004fe20008000f00 */
[----:B------:R-:W-:Y:S06]  /*3220*/  BRA.U UP0, `(.L_x_63) ;  /* 0x0000000100187547 */ /* 0x000fec000b800000 */
.L_x_64:
[----:B------:R-:W-:Y:S05]  /*3230*/  NANOSLEEP 0x64 ;  /* 0x000000640000795d */ /* 0x000fea0003800000 */
[----:B------:R-:W-:-:S05]  /*3240*/  UMOV UR4, 0x10 ;  /* 0x0000001000047882 */ /* 0x000fca0000000000 */
[----:B------:R-:W-:Y:S04]  /*3250*/  DEPBAR.LE SB2, 0x36 ;  /* 0x0000ad800000791a */ /* 0x000fe80000000000 */
[----:B------:R-:W2:Y:S02]  /*3260*/  UTCATOMSWS.FIND_AND_SET.ALIGN UP0, UR4, UR4 ;  /* 0x00000004000475e3 */ /* 0x000ea40008000800 */
[----:B--2---:R-:W-:Y:S01]  /*3270*/  MOV R4, UR4 ;  /* 0x0000000400047c02 */ /* 0x004fe20008000f00 */
[----:B------:R-:W-:Y:S05]  /*3280*/  BRA.U !UP0, `(.L_x_64) ;  /* 0xfffffffd08e87547 */ /* 0x000fea000b83ffff */
.L_x_63:
[-C--:B------:R-:W-:Y:S02]  /*3290*/  SHF.L.U32 R3, R3, R4.reuse, RZ ;  /* 0x0000000403037219 */ /* 0x080fe400000006ff */
[----:B------:R-:W-:Y:S01]  /*32a0*/  SHF.L.U32 R0, R0, R4, RZ ;  /* 0x0000000400007219 */ /* 0x000fe200000006ff */
[----:B------:R-:W-:Y:S02]  /*32b0*/  IMAD.SHL.U32 R4, R4, 0x20, RZ ;  /* 0x0000002004047824 */ /* 0x000fe400078e00ff */
[----:B------:R2:W-:Y:S04]  /*32c0*/  ATOMS.OR RZ, [UR5+0x14], R3 ;  /* 0x00001403ffff798c */ /* 0x0005e8000b000005 */
[----:B------:R2:W-:Y:S04]  /*32d0*/  ATOMS.OR RZ, [UR5+0x18], R0 ;  /* 0x00001800ffff798c */ /* 0x0005e8000b000005 */
[----:B------:R2:W-:Y:S01]  /*32e0*/  STS [UR6+0x160], R4 ;  /* 0x00016004ff007988 */ /* 0x0005e20008000806 */
[----:B------:R-:W-:Y:S05]  /*32f0*/  BRA `(.L_x_62) ;  /* 0x0000000000107947 */ /* 0x000fea0003800000 */
.L_x_61:
[----:B------:R-:W-:Y:S02]  /*3300*/  MOV R0, 0xffffffff ;  /* 0xffffffff00007802 */ /* 0x000fe40000000f00 */
[----:B------:R-:W-:-:S03]  /*3310*/  MOV R4, 0x3340 ;  /* 0x0000334000047802 */ /* 0x000fc60000000f00 */
[----:B------:R2:W-:Y:S04]  /*3320*/  STS [UR6+0x160], R0 ;  /* 0x00016000ff007988 */ /* 0x0005e80008000806 */
[----:B-12--5:R-:W-:Y:S05]  /*3330*/  CALL.REL.NOINC `($__internal_1_$__cuda_sm10x_tcgen05_guardrail_trap_phase_invalid_during_alloc) ;  /* 0x0000005000fc7944 */ /* 0x026fea0003c00000 */
.L_x_62:
[----:B------:R-:W-:Y:S05]  /*3340*/  WARPSYNC.ALL ;  /* 0x0000000000007948 */ /* 0x000fea0003800000 */
[----:B------:R-:W3:Y:S01]  /*3350*/  S2UR UR4, SR_CgaCtaId ;  /* 0x00000000000479c3 */ /* 0x000ee20000008800 */
[----:B------:R-:W-:Y:S01]  /*3360*/  UMOV UR26, 0x400 ;  /* 0x00000400001a7882 */ /* 0x000fe20000000000 */
[----:B------:R-:W-:-:S06]  /*3370*/  NOP ;  /* 0x0000000000007918 */ /* 0x000fcc0000000000 */
[----:B------:R-:W-:Y:S06]  /*3380*/  BAR.ARV 0x6, 0xa0 ;  /* 0x0182800000007b1d */ /* 0x000fec0000002000 */
[----:B------:R-:W4:Y:S01]  /*3390*/  LDCU UR5, c[0x0][0x38c] ;  /* 0x00007180ff0577ac */ /* 0x000f220008000800 */
[----:B------:R-:W-:Y:S01]  /*33a0*/  LOP3.LUT R2, R2, 0xffff, RZ, 0xc0, !PT ;  /* 0x0000ffff02027812 */ /* 0x000fe200078ec0ff */
[----:B------:R-:W-:Y:S01]  /*33b0*/  IMAD.MOV.U32 R11, RZ, RZ, 0x1 ;  /* 0x00000001ff0b7424 */ /* 0x000fe200078e00ff */
[----:B------:R-:W-:Y:S01]  /*33c0*/  CS2R R8, SRZ ;  /* 0x0000000000087805 */ /* 0x000fe2000001ff00 */
[----:B------:R-:W1:Y:S01]  /*33d0*/  LDCU UR7, c[0x0][0x38c] ;  /* 0x00007180ff0777ac */ /* 0x000e620008000800 */
[----:B------:R-:W-:Y:S01]  /*33e0*/  R2UR UR27, R2 ;  /* 0x00000000021b72ca */ /* 0x000fe200000e0000 */
[----:B------:R-:W-:Y:S01]  /*33f0*/  IMAD.MOV.U32 R10, RZ, RZ, RZ ;  /* 0x000000ffff0a7224 */ /* 0x000fe200078e00ff */
[----:B------:R-:W-:Y:S01]  /*3400*/  UMOV UR30, URZ ;  /* 0x000000ff001e7c82 */ /* 0x000fe20008000000 */
[----:B------:R-:W-:Y:S01]  /*3410*/  UMOV UR24, URZ ;  /* 0x000000ff00187c82 */ /* 0x000fe20008000000 */
[----:B---3--:R-:W-:Y:S01]  /*3420*/  ULEA UR26, UR4, UR26, 0x18 ;  /* 0x0000001a041a7291 */ /* 0x008fe2000f8ec0ff */
[----:B------:R-:W-:Y:S01]  /*3430*/  UMOV UR38, 0x0 ;  /* 0x0000000000267882 */ /* 0x000fe20000000000 */
[----:B------:R-:W-:-:S02]  /*3440*/  UMOV UR39, 0x42004a0 ;  /* 0x042004a000277882 */ /* 0x000fc40000000000 */
[----:B------:R-:W-:Y:S02]  /*3450*/  UIADD3 UR4, UPT, UPT, UR26, 0x4400, URZ ;  /* 0x000044001a047890 */ /* 0x000fe4000fffe0ff */
[----:B------:R-:W-:Y:S02]  /*3460*/  UIADD3 UR6, UPT, UPT, UR26, 0x14400, URZ ;  /* 0x000144001a067890 */ /* 0x000fe4000fffe0ff */
[----:B----4-:R-:W-:Y:S01]  /*3470*/  UIADD3 UR5, UPT, UPT, UR5, 0x7f, URZ ;  /* 0x0000007f05057890 */ /* 0x010fe2000fffe0ff */
[----:B--2---:R-:W2:Y:S01]  /*3480*/  LDS R0, [UR26+0x160] ;  /* 0x0001601aff007984 */ /* 0x004ea20008000800 */
[----:B-1----:R-:W-:Y:S01]  /*3490*/  UMOV UR36, 0x0 ;  /* 0x0000000000247882 */ /* 0x002fe20000000000 */
[----:B------:R-:W-:Y:S01]  /*34a0*/  UMOV UR37, 0x42004a0 ;  /* 0x042004a000257882 */ /* 0x000fe20000000000 */
[----:B------:R-:W-:Y:S02]  /*34b0*/  USHF.R.S32.HI UR40, URZ, 0x1f, UR5 ;  /* 0x0000001fff287899 */ /* 0x000fe40008011405 */
[----:B------:R-:W-:-:S02]  /*34c0*/  UISETP.GE.AND UP4, UPT, UR7, 0x1, UPT ;  /* 0x000000010700788c */ /* 0x000fc4000bf86270 */
[----:B------:R-:W-:Y:S02]  /*34d0*/  ULEA.HI UR40, UR40, UR5, URZ, 0x7 ;  /* 0x0000000528287291 */ /* 0x000fe4000f8f38ff */
[----:B------:R-:W-:Y:S02]  /*34e0*/  USHF.R.U32.HI UR5, URZ, 0x4, UR4 ;  /* 0x00000004ff057899 */ /* 0x000fe40008011604 */
[----:B------:R-:W-:Y:S02]  /*34f0*/  USHF.R.S32.HI UR40, URZ, 0x7, UR40 ;  /* 0x00000007ff287899 */ /* 0x000fe40008011428 */
[----:B------:R-:W-:Y:S02]  /*3500*/  USHF.R.U32.HI UR4, URZ, 0x4, UR6 ;  /* 0x00000004ff047899 */ /* 0x000fe40008011606 */
[----:B------:R-:W-:Y:S02]  /*3510*/  UISETP.LT.AND UP0, UPT, UR40, 0x1, UPT ;  /* 0x000000012800788c */ /* 0x000fe4000bf01270 */
[----:B------:R-:W-:-:S02]  /*3520*/  ULOP3.LUT UR5, UR5, 0x3fff, URZ, 0xc0, !UPT ;  /* 0x00003fff05057892 */ /* 0x000fc4000f8ec0ff */
[----:B------:R-:W-:Y:S02]  /*3530*/  ULOP3.LUT UR4, UR4, 0x3fff, URZ, 0xc0, !UPT ;  /* 0x00003fff04047892 */ /* 0x000fe4000f8ec0ff */
[----:B------:R-:W-:Y:S02]  /*3540*/  USEL UR41, UR40, 0x1, !UP0 ;  /* 0x0000000128297887 */ /* 0x000fe4000c000000 */
[----:B------:R-:W-:Y:S02]  /*3550*/  ULOP3.LUT UR28, UR5, 0x10000, URZ, 0xfc, !UPT ;  /* 0x00010000051c7892 */ /* 0x000fe4000f8efcff */
[----:B------:R-:W-:Y:S02]  /*3560*/  ULOP3.LUT UR29, UR4, 0x10000, URZ, 0xfc, !UPT ;  /* 0x00010000041d7892 */ /* 0x000fe4000f8efcff */
[----:B------:R-:W-:Y:S01]  /*3570*/  UIADD3 UR41, UPT, UPT, -UR41, URZ, URZ ;  /* 0x000000ff29297290 */ /* 0x000fe2000fffe1ff */
[----:B------:R-:W-:Y:S01]  /*3580*/  UMOV UR34, 0x0 ;  /* 0x0000000000227882 */ /* 0x000fe20000000000 */
[----:B------:R-:W-:Y:S01]  /*3590*/  UMOV UR35, 0x42004a0 ;  /* 0x042004a000237882 */ /* 0x000fe20000000000 */
[----:B------:R-:W-:Y:S01]  /*35a0*/  UMOV UR32, 0x0 ;  /* 0x0000000000207882 */ /* 0x000fe20000000000 */
[----:B------:R-:W-:Y:S01]  /*35b0*/  UMOV UR33, 0x42004a0 ;  /* 0x042004a000217882 */ /* 0x000fe20000000000 */
[----:B--2---:R-:W-:-:S15]  /*35c0*/  R2UR UR42, R0 ;  /* 0x00000000002a72ca */ /* 0x004fde00000e0000 */
.L_x_71:
[----:B------:R-:W-:Y:S02]  /*35d0*/  LEA R0, R10, UR26, 0x3 ;  /* 0x0000001a0a007c11 */ /* 0x000fe4000f8e18ff */
[----:B------:R-:W-:Y:S02]  /*35e0*/  SHF.L.U32 R2, R9, 0x1f, RZ ;  /* 0x0000001f09027819 */ /* 0x000fe400000006ff */
[----:B------:R-:W-:Y:S01]  /*35f0*/  PLOP3.LUT P0, PT, PT, PT, UP4, 0x80, 0x8 ;  /* 0x000000000008781c */ /* 0x000fe20003f0f048 */
[----:B------:R-:W-:Y:S01]  /*3600*/  VIADD R3, R0, 0xc0 ;  /* 0x000000c000037836 */ /* 0x000fe20000000000 */
[----:B-1----:R-:W1:Y:S02]  /*3610*/  SYNCS.PHASECHK.TRANS64.TRYWAIT P1, [R0+URZ+0xb0], R2 ;  /* 0x0000b002000075a7 */ /* 0x002e6400080211ff */
[----:B-1-3--:R-:W-:Y:S09]  /*3620*/  @!P1 BRA `(.L_x_65) ;  /* 0x0000004800cc9947 */ /* 0x00aff20003800000 */
.L_x_140:
[----:B------:R-:W-:Y:S01]  /*3630*/  LEA R4, R10, UR26, 0x4 ;  /* 0x0000001a0a047c11 */ /* 0x000fe2000f8e20ff */
[----:B------:R-:W-:Y:S01]  /*3640*/  @UP4 ULEA UR4, UR24, UR26, 0x3 ;  /* 0x0000001a18044291 */ /* 0x000fe2000f8e18ff */
[----:B------:R-:W-:Y:S01]  /*3650*/  PLOP3.LUT P2, PT, PT, PT, PT, 0x80, 0x8 ;  /* 0x000000000008781c */ /* 0x000fe20003f4f070 */
[----:B------:R-:W-:Y:S01]  /*3660*/  ULEA UR31, UR30, UR26, 0x3 ;  /* 0x0000001a1e1f7291 */ /* 0x000fe2000f8e18ff */
[----:B------:R-:W-:Y:S02]  /*3670*/  PRMT R3, RZ, 0x654, R3 ;  /* 0x00000654ff037816 */ /* 0x000fe40000000003 */
[----:B------:R-:W2:Y:S01]  /*3680*/  LDS.128 R4, [R4+0x140] ;  /* 0x0001400004047984 */ /* 0x000ea20000000c00 */
[----:B-1----:R-:W-:Y:S02]  /*3690*/  @P0 SHF.L.U32 R2, R8, 0x1f, RZ ;  /* 0x0000001f08020819 */ /* 0x002fe400000006ff */
[----:B------:R-:W-:Y:S01]  /*36a0*/  SHF.L.U32 R0, R11, 0x1f, RZ ;  /* 0x0000001f0b007819 */ /* 0x000fe200000006ff */
[----:B------:R-:W-:Y:S01]  /*36b0*/  @!PT LDS RZ, [RZ] ;  /* 0x00000000fffff984 */ /* 0x000fe20000000800 */
[----:B------:R-:W-:Y:S01]  /*36c0*/  @!PT LDS RZ, [RZ] ;  /* 0x00000000fffff984 */ /* 0x000fe20000000800 */
[----:B------:R-:W-:Y:S01]  /*36d0*/  @!PT LDS RZ, [RZ] ;  /* 0x00000000fffff984 */ /* 0x000fe20000000800 */
[----:B------:R-:W-:Y:S01]  /*36e0*/  @!PT LDS RZ, [RZ] ;  /* 0x00000000fffff984 */ /* 0x000fe20000000800 */
[----:B------:R1:W-:Y:S06]  /*36f0*/  MEMBAR.ALL.CTA ;  /* 0x0000000000007992 */ /* 0x0003ec0000008000 */
[----:B-1----:R-:W1:Y:S02]  /*3700*/  FENCE.VIEW.ASYNC.S ;  /* 0x00000000000073c6 */ /* 0x002e640000000000 */
[----:B-1----:R1:W-:Y:S01]  /*3710*/  SYNCS.ARRIVE.TRANS64.RED.A1T0 RZ, [R3+URZ], RZ ;  /* 0x000000ff03ff79a7 */ /* 0x0023e200081004ff */
[----:B------:R1:W3:Y:S01]  /*3720*/  @P0 SYNCS.PHASECHK.TRANS64.TRYWAIT P2, [UR4], R2 ;  /* 0x00000002ff0005a7 */ /* 0x0002e20008041104 */
[----:B------:R-:W-:Y:S01]  /*3730*/  ULEA.HI UR4, UR30, UR30, URZ, 0x1 ;  /* 0x0000001e1e047291 */ /* 0x000fe2000f8f08ff */
[----:B--2---:R-:W-:-:S03]  /*3740*/  LOP3.LUT P1, RZ, R6, 0x1, RZ, 0xc0, !PT ;  /* 0x0000000106ff7812 */ /* 0x004fc6000782c0ff */
[----:B------:R-:W-:Y:S02]  /*3750*/  USHF.L.U32 UR11, UR4, 0x6, URZ ;  /* 0x00000006040b7899 */ /* 0x000fe400080006ff */
[----:B------:R-:W-:Y:S02]  /*3760*/  ULOP3.LUT UR4, UR4, 0xffe, URZ, 0xc0, !UPT ;  /* 0x00000ffe04047892 */ /* 0x000fe4000f8ec0ff */
[----:B------:R-:W-:Y:S02]  /*3770*/  ULOP3.LUT UR11, UR11, 0xffffff80, URZ, 0xc0, !UPT ;  /* 0xffffff800b0b7892 */ /* 0x000fe4000f8ec0ff */
[----:B------:R-:W-:Y:S02]  /*3780*/  UIADD3 UR4, UPT, UPT, -UR4, UR30, URZ ;  /* 0x0000001e04047290 */ /* 0x000fe4000fffe1ff */
[----:B------:R-:W-:Y:S01]  /*3790*/  UIADD3 UR11, UPT, UPT, UR42, UR11, URZ ;  /* 0x0000000b2a0b7290 */ /* 0x000fe2000fffe0ff */
[----:B------:R-:W2:Y:S03]  /*37a0*/  SYNCS.PHASECHK.TRANS64.TRYWAIT P0, [UR31+0xf0], R0 ;  /* 0x0000f000ff0075a7 */ /* 0x000ea6000800111f */
[----:B------:R-:W-:Y:S01]  /*37b0*/  ULEA UR11, UR4, UR11, 0x14 ;  /* 0x0000000b040b7291 */ /* 0x000fe2000f8ea0ff */
[----:B-123--:R-:W-:Y:S11]  /*37c0*/  @!P0 BRA `(.L_x_66) ;  /* 0x0000004800788947 */ /* 0x00eff60003800000 */
.L_x_142:
[----:B------:R-:W-:Y:S01]  /*37d0*/  IADD3 R10, PT, PT, R10, 0x1, RZ ;  /* 0x000000010a0a7810 */ /* 0x000fe20007ffe0ff */
[----:B------:R-:W-:Y:S06]  /*37e0*/  BRA.U !UP4, `(.L_x_67) ;  /* 0x000000010cc07547 */ /* 0x000fec000b800000 */
[----:B------:R-:W-:Y:S01]  /*37f0*/  UPLOP3.LUT UP2, UPT, UPT, UPT, UPT, 0x40, 0x4 ;  /* 0x000000000004789c */ /* 0x000fe20003f4e870 */
[----:B------:R-:W-:Y:S01]  /*3800*/  UMOV UR23, UR41 ;  /* 0x0000002900177c82 */ /* 0x000fe20008000000 */
[----:B------:R-:W-:Y:S01]  /*3810*/  UMOV UR22, UR40 ;  /* 0x0000002800167c82 */ /* 0x000fe20008000000 */
[----:B------:R-:W-:-:S08]  /*3820*/  UMOV UR10, UR24 ;  /* 0x00000018000a7c82 */ /* 0x000fd00008000000 */
.L_x_70:
[----:B------:R-:W-:Y:S02]  /*3830*/  UIADD3 UR23, UPT, UPT, UR23, 0x1, URZ ;  /* 0x0000000117177890 */ /* 0x000fe4000fffe0ff */
[----:B--2---:R-:W-:Y:S02]  /*3840*/  ULEA UR5, UR10, UR26, 0x3 ;  /* 0x0000001a0a057291 */ /* 0x004fe4000f8e18ff */
[----:B------:R-:W-:Y:S01]  /*3850*/  UISETP.NE.AND UP3, UPT, UR23, URZ, UPT ;  /* 0x000000ff1700728c */ /* 0x000fe2000bf65270 */
[----:B---3--:R-:W-:Y:S10]  /*3860*/  @P2 BRA `(.L_x_68) ;  /* 0x00000000000c2947 */ /* 0x008ff40003800000 */
[----:B-1----:R-:W-:Y:S04]  /*3870*/  SHF.L.U32 R2, R8, 0x1f, RZ ;  /* 0x0000001f08027819 */ /* 0x002fe800000006ff */
[----:B------:R-:W1:Y:S02]  /*3880*/  SYNCS.PHASECHK.TRANS64.TRYWAIT P0, [UR5], R2 ;  /* 0x00000002ff0075a7 */ /* 0x000e640008001105 */
[----:B-1----:R-:W-:Y:S05]  /*3890*/  @!P0 BRA `(.L_x_69) ;  /* 0x00000048005c8947 */ /* 0x002fea0003800000 */
.L_x_68:
[----:B------:R-:W-:Y:S01]  /*38a0*/  UISETP.NE.AND UP0, UPT, UR22, 0x1, UPT ;  /* 0x000000011600788c */ /* 0x000fe2000bf05270 */
[----:B------:R-:W-:Y:S01]  /*38b0*/  PLOP3.LUT P2, PT, PT, PT, PT, 0x80, 0x8 ;  /* 0x000000000008781c */ /* 0x000fe20003f4f070 */
[----:B------:R-:W-:Y:S02]  /*38c0*/  UIADD3 UR4, UPT, UPT, UR10, 0x1, URZ ;  /* 0x000000010a047890 */ /* 0x000fe4000fffe0ff */
[----:B------:R-:W-:Y:S02]  /*38d0*/  UIADD3 UR25, UPT, UPT, UR5, 0x40, URZ ;  /* 0x0000004005197890 */ /* 0x000fe4000fffe0ff */
[----:B------:R-:W-:Y:S01]  /*38e0*/  UISETP.NE.AND UP1, UPT, UR4, 0x8, UPT ;  /* 0x000000080400788c */ /* 0x000fe2000bf25270 */
[----:B------:R-:W-:Y:S01]  /*38f0*/  PLOP3.LUT P0, PT, PT, PT, UP0, 0x80, 0x8 ;  /* 0x000000000008781c */ /* 0x000fe20003f0f008 */
[----:B------:R-:W-:Y:S02]  /*3900*/  UIADD3 UR22, UPT, UPT, UR22, -0x1, URZ ;  /* 0xffffffff16167890 */ /* 0x000fe4000fffe0ff */
[----:B------:R-:W-:Y:S02]  /*3910*/  USEL UR6, URZ, 0x1, UP1 ;  /* 0x00000001ff067887 */ /* 0x000fe40008800000 */
[----:B------:R-:W-:Y:S01]  /*3920*/  USEL UR24, UR4, URZ, UP1 ;  /* 0x000000ff04187287 */ /* 0x000fe20008800000 */
[----:B------:R-:W-:Y:S01]  /*3930*/  UMOV UR7, 0x40004040 ;  /* 0x4000404000077882 */ /* 0x000fe20000000000 */
[----:B------:R-:W-:Y:S02]  /*3940*/  UMOV UR5, 0x40004040 ;  /* 0x4000404000057882 */ /* 0x000fe40000000000 */
[----:B------:R-:W-:Y:S01]  /*3950*/  @UP0 ULEA UR4, UR24, UR26, 0x3 ;  /* 0x0000001a18040291 */ /* 0x000fe2000f8e18ff */
[----:B------:R-:W-:Y:S01]  /*3960*/  LOP3.LUT R8, R8, UR6, RZ, 0x3c, !PT ;  /* 0x0000000608087c12 */ /* 0x000fe2000f8e3cff */
[----:B------:R-:W-:Y:S01]  /*3970*/  ULEA UR6, UR10, UR29, 0xa ;  /* 0x0000001d0a067291 */ /* 0x000fe2000f8e50ff */
[----:B------:R-:W-:Y:S02]  /*3980*/  UMOV UR21, 0x40004040 ;  /* 0x4000404000157882 */ /* 0x000fe40000000000 */
[----:B-1----:R-:W-:Y:S01]  /*3990*/  @P0 SHF.L.U32 R0, R8, 0x1f, RZ ;  /* 0x0000001f08000819 */ /* 0x002fe200000006ff */
[----:B------:R-:W-:Y:S02]  /*39a0*/  UIADD3 UR20, UPT, UPT, UR6, 0x2, URZ ;  /* 0x0000000206147890 */ /* 0x000fe4000fffe0ff */
[----:B------:R-:W-:Y:S01]  /*39b0*/  UIADD3 UR16, UPT, UPT, UR6, 0x4, URZ ;  /* 0x0000000406107890 */ /* 0x000fe2000fffe0ff */
[----:B------:R2:W3:Y:S01]  /*39c0*/  @P0 SYNCS.PHASECHK.TRANS64.TRYWAIT P2, [UR4], R0 ;  /* 0x00000000ff0005a7 */ /* 0x0004e20008041104 */
[----:B------:R-:W-:Y:S02]  /*39d0*/  ULEA UR4, UR10, UR28, 0x9 ;  /* 0x0000001c0a047291 */ /* 0x000fe4000f8e48ff */
[----:B------:R-:W-:Y:S02]  /*39e0*/  UIADD3 UR12, UPT, UPT, UR6, 0x6, URZ ;  /* 0x00000006060c7890 */ /* 0x000fe4000fffe0ff */
[----:B------:R-:W-:Y:S02]  /*39f0*/  UIADD3 UR18, UPT, UPT, UR4, 0x2, URZ ;  /* 0x0000000204127890 */ /* 0x000fe4000fffe0ff */
[----:B------:R-:W-:Y:S02]  /*3a00*/  UIADD3 UR14, UPT, UPT, UR4, 0x4, URZ ;  /* 0x00000004040e7890 */ /* 0x000fe4000fffe0ff */
[----:B------:R-:W-:Y:S01]  /*3a10*/  UIADD3 UR8, UPT, UPT, UR4, 0x6, URZ ;  /* 0x0000000604087890 */ /* 0x000fe2000fffe0ff */
[----:B------:R2:W-:Y:S01]  /*3a20*/  UTCIMMA gdesc[UR4], gdesc[UR6], tmem[UR11], tmem[UR38], idesc[UR39], UP2 ;  /* 0x00ff2606040075ea */ /* 0x0005e2000900010b */
[----:B------:R-:W-:Y:S01]  /*3a30*/  UPLOP3.LUT UP2, UPT, UPT, UPT, UPT, 0x80, 0x8 ;  /* 0x000000000008789c */ /* 0x000fe20003f4f070 */
[----:B------:R-:W-:Y:S01]  /*3a40*/  UMOV UR19, 0x40004040 ;  /* 0x4000404000137882 */ /* 0x000fe20000000000 */
[----:B------:R-:W-:Y:S01]  /*3a50*/  UMOV UR17, 0x40004040 ;  /* 0x4000404000117882 */ /* 0x000fe20000000000 */
[----:B------:R2:W-:Y:S01]  /*3a60*/  UTCIMMA gdesc[UR18], gdesc[UR20], tmem[UR11], tmem[UR36], idesc[UR37], UPT ;  /* 0x00ff2414120075ea */ /* 0x0005e2000b80010b */
[----:B------:R-:W-:Y:S01]  /*3a70*/  UMOV UR15, 0x40004040 ;  /* 0x40004040000f7882 */ /* 0x000fe20000000000 */
[----:B------:R-:W-:Y:S01]  /*3a80*/  UMOV UR13, 0x40004040 ;  /* 0x40004040000d7882 */ /* 0x000fe20000000000 */
[----:B------:R-:W-:Y:S01]  /*3a90*/  UMOV UR9, 0x40004040 ;  /* 0x4000404000097882 */ /* 0x000fe20000000000 */
[----:B------:R2:W-:Y:S01]  /*3aa0*/  UTCIMMA gdesc[UR14], gdesc[UR16], tmem[UR11], tmem[UR34], idesc[UR35], UPT ;  /* 0x00ff22100e0075ea */ /* 0x0005e2000b80010b */
[----:B------:R2:W-:Y:S01]  /*3ab0*/  UTCIMMA gdesc[UR8], gdesc[UR12], tmem[UR11], tmem[UR32], idesc[UR33], UPT ;  /* 0x00ff200c080075ea */ /* 0x0005e2000b80010b */
[----:B------:R2:W-:Y:S01]  /*3ac0*/  UTCBAR.MULTICAST [UR25], URZ, UR27 ;  /* 0x000000ff190073e9 */ /* 0x0005e2000800081b */
[----:B------:R-:W-:Y:S01]  /*3ad0*/  UMOV UR10, UR24 ;  /* 0x00000018000a7c82 */ /* 0x000fe20008000000 */
[----:B------:R-:W-:Y:S05]  /*3ae0*/  BRA.U UP3, `(.L_x_70) ;  /* 0xfffffffd03507547 */ /* 0x000fea000b83ffff */
.L_x_67:
[----:B--2---:R-:W-:Y:S01]  /*3af0*/  UIADD3 UR4, UPT, UPT, UR30, 0x1, URZ ;  /* 0x000000011e047890 */ /* 0x004fe2000fffe0ff */
[C---:B------:R-:W-:Y:S01]  /*3b00*/  ISETP.NE.AND P0, PT, R10.reuse, 0x2, PT ;  /* 0x000000020a00780c */ /* 0x040fe20003f05270 */
[----:B------:R-:W-:Y:S02]  /*3b10*/  UIADD3 UR5, UPT, UPT, UR31, 0xd0, URZ ;  /* 0x000000d01f057890 */ /* 0x000fe4000fffe0ff */
[----:B------:R-:W-:Y:S01]  /*3b20*/  UISETP.NE.AND UP0, UPT, UR4, 0x4, UPT ;  /* 0x000000040400788c */ /* 0x000fe2000bf05270 */
[----:B-1----:R-:W-:Y:S02]  /*3b30*/  SEL R0, RZ, 0x1, P0 ;  /* 0x00000001ff007807 */ /* 0x002fe40000000000 */
[----:B------:R-:W-:Y:S01]  /*3b40*/  SEL R10, R10, RZ, P0 ;  /* 0x000000ff0a0a7207 */ /* 0x000fe20000000000 */
[----:B------:R-:W-:Y:S01]  /*3b50*/  USEL UR6, URZ, 0x1, UP0 ;  /* 0x00000001ff067887 */ /* 0x000fe20008000000 */
[----:B------:R-:W-:Y:S01]  /*3b60*/  LOP3.LUT R9, R9, R0, RZ, 0x3c, !PT ;  /* 0x0000000009097212 */ /* 0x000fe200078e3cff */
[----:B------:R-:W-:Y:S01]  /*3b70*/  USEL UR30, UR4, URZ, UP0 ;  /* 0x000000ff041e7287 */ /* 0x000fe20008000000 */
[----:B------:R1:W-:Y:S03]  /*3b80*/  UTCBAR [UR5], URZ ;  /* 0x000000ff050073e9 */ /* 0x0003e600080000ff */
[----:B------:R-:W-:Y:S01]  /*3b90*/  LOP3.LUT R11, R11, UR6, RZ, 0x3c, !PT ;  /* 0x000000060b0b7c12 */ /* 0x000fe2000f8e3cff */
[----:B------:R-:W-:Y:S07]  /*3ba0*/  @P1 BRA `(.L_x_71) ;  /* 0xfffffff800881947 */ /* 0x000fee000383ffff */
[----:B------:R-:W2:Y:S01]  /*3bb0*/  S2UR UR8, SR_CgaCtaId ;  /* 0x00000000000879c3 */ /* 0x000ea20000008800 */
[----:B------:R-:W-:Y:S01]  /*3bc0*/  ELECT P0, URZ, PT ;  /* 0x0000000000ff782f */ /* 0x000fe20003800000 */
[----:B------:R-:W-:Y:S01]  /*3bd0*/  IMAD.MOV.U32 R0, RZ, RZ, 0x1 ;  /* 0x00000001ff007424 */ /* 0x000fe200078e00ff */
[----:B------:R-:W-:Y:S01]  /*3be0*/  UIADD3 UR26, UPT, UPT, UR26, 0xf0, URZ ;  /* 0x000000f01a1a7890 */ /* 0x000fe2000fffe0ff */
[----:B------:R-:W-:Y:S01]  /*3bf0*/  SHF.L.U32 R2, R11, 0x1f, RZ ;  /* 0x0000001f0b027819 */ /* 0x000fe200000006ff */
[----:B------:R-:W-:-:S03]  /*3c00*/  UMOV UR4, 0x40 ;  /* 0x0000004000047882 */ /* 0x000fc60000000000 */
[----:B------:R-:W-:Y:S01]  /*3c10*/  UVIRTCOUNT.DEALLOC.SMPOOL 0x80 ;  /* 0x000000800000784c */ /* 0x000fe20000000000 */
[----:B--2---:R-:W-:Y:S02]  /*3c20*/  ULEA UR8, UR8, UR4, 0x18 ;  /* 0x0000000408087291 */ /* 0x004fe4000f8ec0ff */
[----:B------:R-:W-:-:S07]  /*3c30*/  ULEA UR4, UR30, UR26, 0x3 ;  /* 0x0000001a1e047291 */ /* 0x000fce000f8e18ff */
[----:B------:R2:W-:Y:S02]  /*3c40*/  @P0 STS.U8 [UR8+0x1c], R0 ;  /* 0x00001c00ff000988 */ /* 0x0005e40008000008 */
[----:B------:R-:W4:Y:S02]  /*3c50*/  SYNCS.PHASECHK.TRANS64.TRYWAIT P0, [UR4], R2 ;  /* 0x00000002ff0075a7 */ /* 0x000f240008001104 */
[----:B--2-4-:R-:W-:Y:S05]  /*3c60*/  @!P0 BRA `(.L_x_72) ;  /* 0x0000004400808947 */ /* 0x014fea0003800000 */
.L_x_145:
[----:B------:R-:W-:-:S04]  /*3c70*/  UIADD3 UR4, UPT, UPT, UR30, 0x1, URZ ;  /* 0x000000011e047890 */ /* 0x000fc8000fffe0ff */
[----:B------:R-:W-:-:S04]  /*3c80*/  UISETP.NE.AND UP0, UPT, UR4, 0x4, UPT ;  /* 0x000000040400788c */ /* 0x000fc8000bf05270 */
[----:B------:R-:W-:Y:S02]  /*3c90*/  USEL UR6, URZ, 0x1, UP0 ;  /* 0x00000001ff067887 */ /* 0x000fe40008000000 */
[----:B------:R-:W-:-:S04]  /*3ca0*/  USEL UR4, UR4, URZ, UP0 ;  /* 0x000000ff04047287 */ /* 0x000fc80008000000 */
[----:B-1----:R-:W-:Y:S01]  /*3cb0*/  ULEA UR5, UR4, UR26, 0x3 ;  /* 0x0000001a04057291 */ /* 0x002fe2000f8e18ff */
[----:B--2---:R-:W-:-:S04]  /*3cc0*/  LOP3.LUT R2, R11, UR6, RZ, 0x3c, !PT ;  /* 0x000000060b027c12 */ /* 0x004fc8000f8e3cff */
[----:B------:R-:W-:-:S04]  /*3cd0*/  SHF.L.U32 R3, R2, 0x1f, RZ ;  /* 0x0000001f02037819 */ /* 0x000fc800000006ff */
[----:B------:R-:W1:Y:S02]  /*3ce0*/  SYNCS.PHASECHK.TRANS64.TRYWAIT P0, [UR5], R3 ;  /* 0x00000003ff0075a7 */ /* 0x000e640008001105 */
[----:B-1----:R-:W-:Y:S05]  /*3cf0*/  @!P0 BRA `(.L_x_73) ;  /* 0x0000004400748947 */ /* 0x002fea0003800000 */
.L_x_147:
        /* <DEDUP_REMOVED lines=9> */
.L_x_149:
[----:B------:R-:W-:-:S04]  /*3d90*/  UIADD3 UR4, UPT, UPT, UR4, 0x1, URZ ;  /* 0x0000000104047890 */ /* 0x000fc8000fffe0ff */
[----:B------:R-:W-:-:S04]  /*3da0*/  UISETP.NE.AND UP0, UPT, UR4, 0x4, UPT ;  /* 0x000000040400788c */ /* 0x000fc8000bf05270 */
[----:B------:R-:W-:Y:S02]  /*3db0*/  USEL UR5, URZ, 0x1, UP0 ;  /* 0x00000001ff057887 */ /* 0x000fe40008000000 */
[----:B------:R-:W-:-:S04]  /*3dc0*/  USEL UR4, UR4, URZ, UP0 ;  /* 0x000000ff04047287 */ /* 0x000fc80008000000 */
[----:B------:R-:W-:Y:S01]  /*3dd0*/  ULEA UR4, UR4, UR26, 0x3 ;  /* 0x0000001a04047291 */ /* 0x000fe2000f8e18ff */
[----:B------:R-:W-:-:S04]  /*3de0*/  LOP3.LUT R2, R2, UR5, RZ, 0x3c, !PT ;  /* 0x0000000502027c12 */ /* 0x000fc8000f8e3cff */
[----:B------:R-:W-:-:S04]  /*3df0*/  SHF.L.U32 R2, R2, 0x1f, RZ ;  /* 0x0000001f02027819 */ /* 0x000fc800000006ff */
[----:B------:R-:W2:Y:S02]  /*3e00*/  SYNCS.PHASECHK.TRANS64.TRYWAIT P0, [UR4], R2 ;  /* 0x00000002ff0075a7 */ /* 0x000ea40008001104 */
[----:B--2---:R-:W-:Y:S05]  /*3e10*/  @!P0 BRA `(.L_x_75) ;  /* 0x00000044005c8947 */ /* 0x004fea0003800000 */
.L_x_151:
[----:B------:R-:W-:Y:S01]  /*3e20*/  NOP ;  /* 0x0000000000007918 */ /* 0x000fe20000000000 */
[----:B-1----:R-:W1:Y:S01]  /*3e30*/  LDS R0, [UR8+0x14] ;  /* 0x00001408ff007984 */ /* 0x002e620008000800 */
[----:B------:R-:W-:Y:S01]  /*3e40*/  ULOP3.LUT UR4, UR42, 0xffff, URZ, 0xc0, !UPT ;  /* 0x0000ffff2a047892 */ /* 0x000fe2000f8ec0ff */
[----:B------:R-:W-:Y:S01]  /*3e50*/  UMOV UR5, 0xffff ;  /* 0x0000ffff00057882 */ /* 0x000fe20000000000 */
[----:B------:R-:W-:Y:S02]  /*3e60*/  UMOV UR6, 0x1 ;  /* 0x0000000100067882 */ /* 0x000fe40000000000 */
[----:B------:R-:W-:-:S04]  /*3e70*/  USHF.R.U32.HI UR4, URZ, 0x5, UR4 ;  /* 0x00000005ff047899 */ /* 0x000fc80008011604 */
[----:B------:R-:W-:Y:S02]  /*3e80*/  USHF.L.U32 UR5, UR5, UR4, URZ ;  /* 0x0000000405057299 */ /* 0x000fe400080006ff */
[----:B------:R-:W-:-:S04]  /*3e90*/  USHF.L.U32 UR4, UR6, UR4, URZ ;  /* 0x0000000406047299 */ /* 0x000fc800080006ff */
[----:B-1----:R-:W-:-:S04]  /*3ea0*/  LOP3.LUT R0, R0, UR5, RZ, 0xc0, !PT ;  /* 0x0000000500007c12 */ /* 0x002fc8000f8ec0ff */
[----:B------:R-:W-:-:S13]  /*3eb0*/  ISETP.NE.AND P0, PT, R0, UR5, PT ;  /* 0x0000000500007c0c */ /* 0x000fda000bf05270 */
[----:B------:R-:W-:Y:S05]  /*3ec0*/  @P0 BRA `(.L_x_76) ;  /* 0x0000000000580947 */ /* 0x000fea0003800000 */
[----:B------:R-:W1:Y:S02]  /*3ed0*/  LDS R0, [UR8+0x18] ;  /* 0x00001808ff007984 */ /* 0x000e640008000800 */
[----:B-1----:R-:W-:-:S04]  /*3ee0*/  LOP3.LUT R0, R0, UR4, RZ, 0xc0, !PT ;  /* 0x0000000400007c12 */ /* 0x002fc8000f8ec0ff */
[----:B------:R-:W-:-:S13]  /*3ef0*/  ISETP.NE.AND P0, PT, R0, UR4, PT ;  /* 0x0000000400007c0c */ /* 0x000fda000bf05270 */
[----:B------:R-:W-:Y:S05]  /*3f00*/  @P0 BRA `(.L_x_77) ;  /* 0x00000000003c0947 */ /* 0x000fea0003800000 */
[----:B------:R-:W1:Y:S01]  /*3f10*/  S2R R2, SR_LANEID ;  /* 0x0000000000027919 */ /* 0x000e620000000000 */
[----:B------:R-:W-:-:S06]  /*3f20*/  ULOP3.LUT UR5, URZ, UR5, URZ, 0x33, !UPT ;  /* 0x00000005ff057292 */ /* 0x000fcc000f8e33ff */
[----:B------:R-:W-:-:S04]  /*3f30*/  IMAD.U32 R0, RZ, RZ, UR5 ;  /* 0x00000005ff007e24 */ /* 0x000fc8000f8e00ff */
[----:B------:R2:W4:Y:S02]  /*3f40*/  REDUX UR7, R0 ;  /* 0x00000000000773c4 */ /* 0x0005240000000000 */
[----:B------:R1:W-:Y:S01]  /*3f50*/  UTCATOMSWS.AND URZ, UR5 ;  /* 0x0000000500ff79e3 */ /* 0x0003e20008000000 */
[----:B--2---:R-:W-:Y:S01]  /*3f60*/  LOP3.LUT R0, RZ, UR4, RZ, 0x33, !PT ;  /* 0x00000004ff007c12 */ /* 0x004fe2000f8e33ff */
[----:B------:R-:W-:Y:S02]  /*3f70*/  VOTEU.ANY UR4, UPT, PT ;  /* 0x0000000000047886 */ /* 0x000fe400038e0100 */
[----:B------:R-:W-:Y:S02]  /*3f80*/  UFLO.U32 UR4, UR4 ;  /* 0x00000004000472bd */ /* 0x000fe400080e0000 */
[----:B------:R-:W2:Y:S04]  /*3f90*/  REDUX UR6, R0 ;  /* 0x00000000000673c4 */ /* 0x000ea80000000000 */
[----:B-1----:R-:W-:-:S02]  /*3fa0*/  ISETP.EQ.U32.AND P0, PT, R2, UR4, PT ;  /* 0x0000000402007c0c */ /* 0x002fc4000bf02070 */
[----:B----4-:R-:W-:-:S11]  /*3fb0*/  MOV R2, UR7 ;  /* 0x0000000700027c02 */ /* 0x010fd60008000f00 */
[----:B------:R1:W-:Y:S01]  /*3fc0*/  @P0 ATOMS.AND RZ, [UR8+0x14], R2 ;  /* 0x00001402ffff098c */ /* 0x0003e2000a800008 */
[----:B--2---:R-:W-:-:S05]  /*3fd0*/  IMAD.U32 R0, RZ, RZ, UR6 ;  /* 0x00000006ff007e24 */ /* 0x004fca000f8e00ff */
[----:B------:R1:W-:Y:S01]  /*3fe0*/  @P0 ATOMS.AND RZ, [UR8+0x18], R0 ;  /* 0x00001800ffff098c */ /* 0x0003e2000a800008 */
[----:B------:R-:W-:Y:S05]  /*3ff0*/  BRA `(.L_x_78) ;  /* 0x0000000000147947 */ /* 0x000fea0003800000 */
.L_x_77:
[----:B------:R-:W-:Y:S02]  /*4000*/  MOV R2, 0x4020 ;  /* 0x0000402000027802 */ /* 0x000fe40000000f00 */
[----:B---3-5:R-:W-:Y:S05]  /*4010*/  CALL.REL.NOINC `($__internal_0_$__cuda_sm10x_tcgen05_guardrail_trap_col_being_dealloced_not_returned_by_alloc) ;  /* 0x0000004400b87944 */ /* 0x028fea0003c00000 */
[----:B------:R-:W-:Y:S05]  /*4020*/  BRA `(.L_x_78) ;  /* 0x0000000000087947 */ /* 0x000fea0003800000 */
.L_x_76:
[----:B------:R-:W-:Y:S02]  /*4030*/  MOV R2, 0x4050 ;  /* 0x0000405000027802 */ /* 0x000fe40000000f00 */
[----:B---3-5:R-:W-:Y:S05]  /*4040*/  CALL.REL.NOINC `($__internal_2_$__cuda_sm10x_tcgen05_guardrail_trap_unallocated_columns_being_dealloced) ;  /* 0x0000004400c47944 */ /* 0x028fea0003c00000 */
.L_x_78:
[----:B------:R-:W-:Y:S01]  /*4050*/  NOP ;  /* 0x0000000000007918 */ /* 0x000fe20000000000 */
[----:B------:R-:W-:Y:S05]  /*4060*/  EXIT ;  /* 0x000000000000794d */ /* 0x000fea0003800000 */
.L_x_60:
[----:B------:R-:W-:-:S09]  /*4070*/  UISETP.NE.OR UP0, UPT, UR18, 0x3, !UP3 ;  /* 0x000000031200788c */ /* 0x000fd2000df05670 */
[----:B------:R-:W-:Y:S05]  /*4080*/  BRA.U UP0, `(.L_x_79) ;  /* 0x0000000d00ac7547 */ /* 0x000fea000b800000 */
[----:B------:R-:W2:Y:S01]  /*4090*/  LDCU.64 UR4, c[0x0][0x888] ;  /* 0x00011100ff0477ac */ /* 0x000ea20008000a00 */
[----:B------:R-:W3:Y:S01]  /*40a0*/  LDC.64 R12, c[0x0][0x348] ;  /* 0x0000d200ff0c7b82 */ /* 0x000ee20000000a00 */
[----:B------:R-:W-:Y:S02]  /*40b0*/  HFMA2 R9, -RZ, RZ, 0, 0 ;  /* 0x00000000ff097431 */ /* 0x000fe400000001ff */
[----:B------:R-:W-:Y:S01]  /*40c0*/  IMAD.MOV.U32 R11, RZ, RZ, 0x1 ;  /* 0x00000001ff0b7424 */ /* 0x000fe200078e00ff */
[----:B------:R-:W4:Y:S01]  /*40d0*/  LDCU UR31, c[0x0][0x370] ;  /* 0x00006e00ff1f77ac */ /* 0x000f220008000800 */
[----:B------:R-:W-:Y:S01]  /*40e0*/  IMAD.MOV.U32 R10, RZ, RZ, RZ ;  /* 0x000000ffff0a7224 */ /* 0x000fe200078e00ff */
[----:B------:R-:W-:Y:S01]  /*40f0*/  MOV R3, 0x1000 ;  /* 0x0000100000037802 */ /* 0x000fe20000000f00 */
[----:B------:R-:W4:Y:S01]  /*4100*/  LDCU.128 UR32, c[0x0][0xb10] ;  /* 0x00016200ff2077ac */ /* 0x000f220008000c00 */
[----:B------:R-:W1:Y:S01]  /*4110*/  LDCU UR30, c[0x0][0x374] ;  /* 0x00006e80ff1e77ac */ /* 0x000e620008000800 */
[----:B------:R-:W1:Y:S01]  /*4120*/  LDCU.64 UR28, c[0x0][0x890] ;  /* 0x00011200ff1c77ac */ /* 0x000e620008000a00 */
[----:B------:R-:W1:Y:S01]  /*4130*/  LDCU UR15, c[0x0][0xb0c] ;  /* 0x00016180ff0f77ac */ /* 0x000e620008000800 */
[----:B--2---:R-:W-:Y:S01]  /*4140*/  UISETP.NE.U32.AND UP0, UPT, UR4, URZ, UPT ;  /* 0x000000ff0400728c */ /* 0x004fe2000bf05070 */
[----:B------:R-:W2:Y:S01]  /*4150*/  LDCU UR41, c[0x0][0xb20] ;  /* 0x00016400ff2977ac */ /* 0x000ea20008000800 */
[----:B------:R-:W2:Y:S01]  /*4160*/  LDCU UR4, c[0x0][0xb30] ;  /* 0x00016600ff0477ac */ /* 0x000ea20008000800 */
[----:B------:R-:W-:Y:S01]  /*4170*/  UMOV UR21, 0x400 ;  /* 0x0000040000157882 */ /* 0x000fe20000000000 */
[----:B----4-:R-:W-:-:S02]  /*4180*/  UIMAD.WIDE.U32 UR6, UR31, UR32, URZ ;  /* 0x000000201f0672a5 */ /* 0x010fc4000f8e00ff */
[----:B-1----:R-:W-:Y:S02]  /*4190*/  UIMAD.WIDE.U32 UR8, UR30, UR35, URZ ;  /* 0x000000231e0872a5 */ /* 0x002fe4000f8e00ff */
[----:B------:R-:W-:Y:S02]  /*41a0*/  ULEA UR21, UR45, UR21, 0x18 ;  /* 0x000000152d157291 */ /* 0x000fe4000f8ec0ff */
[----:B------:R-:W-:Y:S02]  /*41b0*/  UISETP.NE.U32.AND UP6, UPT, UR28, URZ, UPT ;  /* 0x000000ff1c00728c */ /* 0x000fe4000bfc5070 */
[----:B------:R-:W-:Y:S02]  /*41c0*/  UIADD3 UR38, UPT, UPT, UR21, 0x88, URZ ;  /* 0x0000008815267890 */ /* 0x000fe4000fffe0ff */
[----:B------:R-:W-:Y:S02]  /*41d0*/  UISETP.NE.AND.EX UP5, UPT, UR5, URZ, UPT, UP0 ;  /* 0x000000ff0500728c */ /* 0x000fe4000bfa5300 */
[----:B------:R-:W-:Y:S01]  /*41e0*/  UISETP.NE.AND UP0, UPT, UR42, 0x1, UPT ;  /* 0x000000012a00788c */ /* 0x000fe2000bf05270 */
[----:B------:R-:W-:Y:S01]  /*41f0*/  UMOV UR6, UR7 ;  /* 0x0000000700067c82 */ /* 0x000fe20008000000 */
[----:B------:R-:W-:Y:S01]  /*4200*/  UMOV UR39, UR9 ;  /* 0x0000000900277c82 */ /* 0x000fe20008000000 */
[----:B------:R-:W-:-:S02]  /*4210*/  USEL UR37, URZ, 0x1, UP4 ;  /* 0x00000001ff257887 */ /* 0x000fc4000a000000 */
[----:B------:R-:W-:Y:S02]  /*4220*/  UISETP.NE.AND UP0, UPT, UR15, 0x1, UPT ;  /* 0x000000010f00788c */ /* 0x000fe4000bf05270 */
[----:B------:R-:W-:Y:S02]  /*4230*/  UPLOP3.LUT UP4, UPT, UPT, UPT, UPT, 0x40, 0x4 ;  /* 0x000000000004789c */ /* 0x000fe40003f8e870 */
[----:B------:R-:W-:Y:S01]  /*4240*/  UISETP.GE.AND UP2, UPT, UR42, 0x1, UPT ;  /* 0x000000012a00788c */ /* 0x000fe2000bf46270 */
[----:B------:R-:W1:Y:S01]  /*4250*/  LDCU.64 UR22, c[0x0][0xb28] ;  /* 0x00016500ff1677ac */ /* 0x000e620008000a00 */
[----:B------:R-:W-:Y:S02]  /*4260*/  UISETP.NE.AND.EX UP6, UPT, UR29, URZ, UPT, UP6 ;  /* 0x000000ff1d00728c */ /* 0x000fe4000bfc5360 */
[----:B------:R-:W-:Y:S02]  /*4270*/  UIADD3 UR17, UPT, UPT, UR21, 0x80, URZ ;  /* 0x0000008015117890 */ /* 0x000fe4000fffe0ff */
[----:B------:R-:W-:-:S02]  /*4280*/  UPRMT UR38, UR45, 0x654, UR38 ;  /* 0x000006542d267896 */ /* 0x000fc40008000026 */
[----:B------:R-:W-:Y:S02]  /*4290*/  USHF.R.U32.HI UR40, URZ, UR33, UR6 ;  /* 0x00000021ff287299 */ /* 0x000fe40008011606 */
[----:B--2---:R-:W-:Y:S02]  /*42a0*/  USHF.R.U32.HI UR39, URZ, UR41, UR39 ;  /* 0x00000029ff277299 */ /* 0x004fe40008011627 */
[----:B------:R-:W-:Y:S02]  /*42b0*/  UISETP.NE.AND UP0, UPT, UR34, 0x1, UPT ;  /* 0x000000012200788c */ /* 0x000fe4000bf05270 */
[----:B---3--:R-:W-:-:S11]  /*42c0*/  UISETP.NE.AND UP3, UPT, UR4, 0x1, UPT ;  /* 0x000000010400788c */ /* 0x008fd6000bf65270 */
.L_x_88:
[C---:B------:R-:W-:Y:S02]  /*42d0*/  LEA R8, R10.reuse, UR21, 0x3 ;  /* 0x000000150a087c11 */ /* 0x040fe4000f8e18ff */
[----:B------:R-:W-:Y:S02]  /*42e0*/  SHF.L.U32 R0, R9, 0x1f, RZ ;  /* 0x0000001f09007819 */ /* 0x000fe400000006ff */
[----:B------:R-:W-:Y:S02]  /*42f0*/  LEA R4, R10, UR21, 0x4 ;  /* 0x000000150a047c11 */ /* 0x000fe4000f8e20ff */
[----:B--2---:R-:W2:Y:S02]  /*4300*/  SYNCS.PHASECHK.TRANS64.TRYWAIT P0, [R8+URZ+0xb0], R0 ;  /* 0x0000b000080075a7 */ /* 0x004ea400080011ff */
[----:B--2---:R-:W-:Y:S05]  /*4310*/  @!P0 BRA `(.L_x_80) ;  /* 0x0000004000348947 */ /* 0x004fea0003800000 */
.L_x_152:
[----:B------:R-:W3:Y:S01]  /*4320*/  LDS.128 R4, [R4+0x140] ;  /* 0x0001400004047984 */ /* 0x000ee20000000c00 */
[----:B------:R-:W-:Y:S01]  /*4330*/  UISETP.GE.AND UP0, UPT, UR42, 0x1, UPT ;  /* 0x000000012a00788c */ /* 0x000fe2000bf06270 */
[----:B------:R-:W-:Y:S01]  /*4340*/  @!PT LDS RZ, [RZ] ;  /* 0x00000000fffff984 */ /* 0x000fe20000000800 */
[----:B------:R-:W-:Y:S01]  /*4350*/  @!PT LDS RZ, [RZ] ;  /* 0x00000000fffff984 */ /* 0x000fe20000000800 */
[----:B------:R-:W-:Y:S01]  /*4360*/  @!PT LDS RZ, [RZ] ;  /* 0x00000000fffff984 */ /* 0x000fe20000000800 */
[----:B------:R-:W-:Y:S01]  /*4370*/  @!PT LDS RZ, [RZ] ;  /* 0x00000000fffff984 */ /* 0x000fe20000000800 */
[----:B------:R4:W-:Y:S06]  /*4380*/  MEMBAR.ALL.CTA ;  /* 0x0000000000007992 */ /* 0x0009ec0000008000 */
[----:B----4-:R-:W4:Y:S01]  /*4390*/  FENCE.VIEW.ASYNC.S ;  /* 0x00000000000073c6 */ /* 0x010f220000000000 */
[----:B---3--:R-:W-:Y:S11]  /*43a0*/  LOP3.LUT P0, RZ, R6, 0x1, RZ, 0xc0, !PT ;  /* 0x0000000106ff7812 */ /* 0x008ff6000780c0ff */
[----:B------:R-:W-:Y:S02]  /*43b0*/  @!UPT UIADD3 URZ, UPT, UPT, URZ, URZ, URZ ;  /* 0x000000fffffff290 */ /* 0x000fe4000fffe0ff */
[----:B----4-:R-:W-:Y:S01]  /*43c0*/  VOTEU.ANY UP2, P0 ;  /* 0x0000000000ff7886 */ /* 0x010fe20000040100 */
[----:B------:R-:W-:Y:S11]  /*43d0*/  PLOP3.LUT P0, PT, PT, PT, UP2, 0x80, 0x8 ;  /* 0x000000000008781c */ /* 0x000ff60003f0f028 */
[----:B------:R-:W-:Y:S02]  /*43e0*/  @!UPT UIADD3 URZ, UPT, UPT, URZ, URZ, URZ ;  /* 0x000000fffffff290 */ /* 0x000fe4000fffe0ff */
[----:B--2---:R-:W-:Y:S02]  /*43f0*/  @P0 SHF.R.U32.HI R0, RZ, 0x10, R5 ;  /* 0x00000010ff000819 */ /* 0x004fe40000011605 */
[----:B------:R-:W-:Y:S02]  /*4400*/  @P0 MOV R2, R4 ;  /* 0x0000000400020202 */ /* 0x000fe40000000f00 */
[----:B------:R-:W-:Y:S01]  /*4410*/  @P0 R2UR UR4, R0 ;  /* 0x00000000000402ca */ /* 0x000fe200000e0000 */
[----:B------:R-:W-:Y:S01]  /*4420*/  VIADD R0, R8, 0xc0 ;  /* 0x000000c008007836 */ /* 0x000fe20000000000 */
[----:B------:R-:W-:Y:S02]  /*4430*/  @P0 LOP3.LUT R4, R5, 0xffff, RZ, 0xc0, !PT ;  /* 0x0000ffff05040812 */ /* 0x000fe400078ec0ff */
[----:B------:R-:W-:Y:S02]  /*4440*/  @P0 R2UR UR6, R2 ;  /* 0x00000000020602ca */ /* 0x000fe400000e0000 */
[----:B------:R-:W-:Y:S02]  /*4450*/  PRMT R0, RZ, 0x654, R0 ;  /* 0x00000654ff007816 */ /* 0x000fe40000000000 */
[----:B------:R-:W-:Y:S02]  /*4460*/  @P0 R2UR UR5, R4 ;  /* 0x00000000040502ca */ /* 0x000fe400000e0000 */
[----:B------:R2:W-:Y:S03]  /*4470*/  SYNCS.ARRIVE.TRANS64.RED.A1T0 RZ, [R0+URZ], RZ ;  /* 0x000000ff00ff79a7 */ /* 0x0005e600081004ff */
[----:B------:R-:W-:Y:S04]  /*4480*/  @UP2 UMOV UR27, UR4 ;  /* 0x00000004001b2c82 */ /* 0x000fe80008000000 */
[----:B------:R-:W-:Y:S04]  /*4490*/  @UP2 UMOV UR14, UR6 ;  /* 0x00000006000e2c82 */ /* 0x000fe80008000000 */
[----:B------:R-:W-:Y:S01]  /*44a0*/  @UP2 UMOV UR13, UR5 ;  /* 0x00000005000d2c82 */ /* 0x000fe20008000000 */
[----:B------:R-:W-:Y:S05]  /*44b0*/  BRA.U !UP0, `(.L_x_81) ;  /* 0x0000000108c07547 */ /* 0x000fea000b800000 */
[----:B------:R-:W-:Y:S02]  /*44c0*/  UIMAD.WIDE.U32 UR8, UR13, UR35, URZ ;  /* 0x000000230d0872a5 */ /* 0x000fe4000f8e00ff */
[----:B------:R-:W-:Y:S02]  /*44d0*/  UP2UR UR12, UPR, URZ, 0x4 ;  /* 0x00000004ff0c7883 */ /* 0x000fe40008000000 */
[----:B------:R-:W-:Y:S02]  /*44e0*/  UISETP.NE.AND UP2, UPT, UR34, 0x1, UPT ;  /* 0x000000012200788c */ /* 0x000fe4000bf45270 */
[----:B------:R-:W-:Y:S02]  /*44f0*/  UIMAD.WIDE.U32 UR10, UR14, UR32, URZ ;  /* 0x000000200e0a72a5 */ /* 0x000fe4000f8e00ff */
[----:B------:R-:W-:Y:S02]  /*4500*/  USEL UR4, UR30, UR39, !UP2 ;  /* 0x000000271e047287 */ /* 0x000fe4000d000000 */
[----:B------:R-:W-:Y:S02]  /*4510*/  UISETP.NE.AND UP0, UPT, UR15, 0x1, UPT ;  /* 0x000000010f00788c */ /* 0x000fe4000bf05270 */
[----:B------:R-:W-:Y:S02]  /*4520*/  UP2UR UR16, UPR, URZ, 0x2 ;  /* 0x00000002ff107883 */ /* 0x000fe40008000000 */
[----:B------:R-:W-:Y:S02]  /*4530*/  UISETP.NE.AND UP1, UPT, UR42, 0x1, UPT ;  /* 0x000000012a00788c */ /* 0x000fe4000bf25270 */
[----:B-1----:R-:W-:Y:S02]  /*4540*/  UIMAD.WIDE.U32 UR18, UR4, UR22, URZ ;  /* 0x00000016041272a5 */ /* 0x002fe4000f8e00ff */
[----:B------:R-:W-:Y:S01]  /*4550*/  USEL UR7, UR31, UR40, !UP0 ;  /* 0x000000281f077287 */ /* 0x000fe2000c000000 */
[----:B------:R-:W-:Y:S02]  /*4560*/  UMOV UR5, UR9 ;  /* 0x0000000900057c82 */ /* 0x000fe40008000000 */
[----:B------:R-:W-:Y:S02]  /*4570*/  USHF.R.U32.HI UR6, URZ, UR41, UR5 ;  /* 0x00000029ff067299 */ /* 0x000fe40008011605 */
[----:B------:R-:W-:Y:S02]  /*4580*/  UIMAD.WIDE.U32 UR24, UR7, UR22, URZ ;  /* 0x00000016071872a5 */ /* 0x000fe4000f8e00ff */
[----:B------:R-:W-:Y:S02]  /*4590*/  USEL UR6, UR13, UR6, !UP2 ;  /* 0x000000060d067287 */ /* 0x000fe4000d000000 */
[----:B------:R-:W-:Y:S01]  /*45a0*/  UISETP.NE.AND UP2, UPT, UR12, URZ, UPT ;  /* 0x000000ff0c00728c */ /* 0x000fe2000bf45270 */
[----:B------:R-:W-:Y:S01]  /*45b0*/  UMOV UR5, UR11 ;  /* 0x0000000b00057c82 */ /* 0x000fe20008000000 */
[----:B------:R-:W-:Y:S02]  /*45c0*/  UIMAD.WIDE.U32 UR10, UR6, UR22, URZ ;  /* 0x00000016060a72a5 */ /* 0x000fe4000f8e00ff */
[----:B------:R-:W-:Y:S03]  /*45d0*/  USHF.R.U32.HI UR8, URZ, UR33, UR5 ;  /* 0x00000021ff087299 */ /* 0x000fe60008011605 */
[----:B------:R-:W-:Y:S02]  /*45e0*/  UMOV UR5, UR19 ;  /* 0x0000001300057c82 */ /* 0x000fe40008000000 */
[----:B------:R-:W-:Y:S03]  /*45f0*/  @UP1 USHF.R.U32.HI UR4, URZ, UR23, UR5 ;  /* 0x00000017ff041299 */ /* 0x000fe60008011605 */
[----:B------:R-:W-:Y:S01]  /*4600*/  UMOV UR5, UR25 ;  /* 0x0000001900057c82 */ /* 0x000fe20008000000 */
[----:B------:R-:W-:Y:S02]  /*4610*/  UIMAD UR4, UR42, UR4, URZ ;  /* 0x000000042a0472a4 */ /* 0x000fe4000f8e02ff */
[----:B------:R-:W-:Y:S02]  /*4620*/  @UP1 USHF.R.U32.HI UR7, URZ, UR23, UR5 ;  /* 0x00000017ff071299 */ /* 0x000fe40008011605 */
[----:B------:R-:W-:Y:S02]  /*4630*/  USEL UR5, UR14, UR8, !UP0 ;  /* 0x000000080e057287 */ /* 0x000fe4000c000000 */
[----:B------:R-:W-:Y:S02]  /*4640*/  UIMAD UR8, UR42, UR7, URZ ;  /* 0x000000072a0872a4 */ /* 0x000fe4000f8e02ff */
[----:B------:R-:W-:Y:S03]  /*4650*/  UISETP.GE.AND UP0, UPT, UR6, UR4, UPT ;  /* 0x000000040600728c */ /* 0x000fe6000bf06270 */
[----:B------:R-:W-:Y:S01]  /*4660*/  UMOV UR4, UR11 ;  /* 0x0000000b00047c82 */ /* 0x000fe20008000000 */
[----:B------:R-:W-:Y:S02]  /*4670*/  UISETP.GE.OR UP0, UPT, UR5, UR8, UP0 ;  /* 0x000000080500728c */ /* 0x000fe40008706670 */
[----:B------:R-:W-:Y:S02]  /*4680*/  USHF.R.U32.HI UR4, URZ, UR23, UR4 ;  /* 0x00000017ff047299 */ /* 0x000fe40008011604 */
[----:B------:R-:W-:Y:S02]  /*4690*/  UIMAD.WIDE.U32 UR8, UR5, UR22, URZ ;  /* 0x00000016050872a5 */ /* 0x000fe4000f8e00ff */
[----:B------:R-:W-:Y:S04]  /*46a0*/  USEL UR10, UR6, UR4, !UP1 ;  /* 0x00000004060a7287 */ /* 0x000fe8000c800000 */
[----:B------:R-:W-:Y:S01]  /*46b0*/  UIADD3 UR11, UPT, UPT, -UR10, URZ, URZ ;  /* 0x000000ff0a0b7290 */ /* 0x000fe2000fffe1ff */
[----:B------:R-:W-:Y:S02]  /*46c0*/  @!UP0 UMOV UR4, UR9 ;  /* 0x0000000900048c82 */ /* 0x000fe40008000000 */
[----:B------:R-:W-:Y:S02]  /*46d0*/  @!UP0 USHF.R.U32.HI UR4, URZ, UR23, UR4 ;  /* 0x00000017ff048299 */ /* 0x000fe40008011604 */
[----:B------:R-:W-:Y:S02]  /*46e0*/  UIMAD UR8, UR42, UR11, UR6 ;  /* 0x0000000b2a0872a4 */ /* 0x000fe4000f8e0206 */
[----:B------:R-:W-:Y:S02]  /*46f0*/  @!UP0 USEL UR4, UR5, UR4, !UP1 ;  /* 0x0000000405048287 */ /* 0x000fe4000c800000 */
[----:B------:R-:W-:Y:S02]  /*4700*/  UISETP.NE.AND UP1, UPT, UR16, URZ, UPT ;  /* 0x000000ff1000728c */ /* 0x000fe4000bf25270 */
[----:B------:R-:W-:Y:S02]  /*4710*/  @!UP0 UIMAD UR8, UR7, UR8, UR4 ;  /* 0x00000008070882a4 */ /* 0x000fe4000f8e0204 */
[----:B------:R-:W-:Y:S02]  /*4720*/  @!UP0 UIADD3 UR9, UPT, UPT, UR10, -UR4, URZ ;  /* 0x800000040a098290 */ /* 0x000fe4000fffe0ff */
[----:B------:R-:W-:Y:S02]  /*4730*/  UIADD3 UR4, UPT, UPT, -UR5, URZ, URZ ;  /* 0x000000ff05047290 */ /* 0x000fe4000fffe1ff */
[----:B------:R-:W-:Y:S02]  /*4740*/  UIADD3 UR7, UPT, UPT, -UR6, URZ, URZ ;  /* 0x000000ff06077290 */ /* 0x000fe4000fffe1ff */
[----:B------:R-:W-:Y:S02]  /*4750*/  @!UP0 UIMAD UR6, UR9, UR42, UR5 ;  /* 0x0000002a090682a4 */ /* 0x000fe4000f8e0205 */
[----:B------:R-:W-:Y:S02]  /*4760*/  UIMAD UR14, UR15, UR4, UR14 ;  /* 0x000000040f0e72a4 */ /* 0x000fe4000f8e020e */
[----:B------:R-:W-:Y:S01]  /*4770*/  UIMAD UR13, UR34, UR7, UR13 ;  /* 0x00000007220d72a4 */ /* 0x000fe2000f8e020d */
[----:B------:R-:W-:Y:S02]  /*4780*/  @!UP0 UMOV UR5, UR8 ;  /* 0x0000000800058c82 */ /* 0x000fe40008000000 */
[----:B------:R-:W-:Y:S02]  /*4790*/  UIMAD UR14, UR5, UR15, UR14 ;  /* 0x0000000f050e72a4 */ /* 0x000fe4000f8e020e */
[----:B------:R-:W-:Y:S11]  /*47a0*/  UIMAD UR13, UR6, UR34, UR13 ;  /* 0x00000022060d72a4 */ /* 0x000ff6000f8e020d */
[----:B------:R-:W-:Y:S01]  /*47b0*/  @!UPT UIADD3 URZ, UPT, UPT, URZ, URZ, URZ ;  /* 0x000000fffffff290 */ /* 0x000fe2000fffe0ff */
.L_x_81:
[----:B------:R-:W3:Y:S01]  /*47c0*/  @!UP3 LDCU.128 UR8, c[0x0][0xb10] ;  /* 0x00016200ff08b7ac */ /* 0x000ee20008000c00 */
[----:B------:R-:W-:Y:S02]  /*47d0*/  ISETP.NE.U32.AND P0, PT, RZ, UR28, PT ;  /* 0x0000001cff007c0c */ /* 0x000fe4000bf05070 */
[----:B------:R-:W-:Y:S02]  /*47e0*/  SHF.L.U32 R4, R11, 0x1f, RZ ;  /* 0x0000001f0b047819 */ /* 0x000fe400000006ff */
[----:B------:R-:W-:Y:S01]  /*47f0*/  ISETP.NE.AND.EX P0, PT, RZ, UR29, PT, P0 ;  /* 0x0000001dff007c0c */ /* 0x000fe2000bf05300 */
[----:B------:R-:W4:Y:S01]  /*4800*/  @!UP3 LDCU UR5, c[0x0][0xb0c] ;  /* 0x00016180ff05b7ac */ /* 0x000f220008000800 */
[----:B------:R-:W-:Y:S02]  /*4810*/  USHF.L.U32 UR19, UR20, 0x6, URZ ;  /* 0x0000000614137899 */ /* 0x000fe400080006ff */
[----:B------:R-:W-:Y:S02]  /*4820*/  USHF.L.U32 UR18, UR26, 0x7, URZ ;  /* 0x000000071a127899 */ /* 0x000fe400080006ff */
[----:B---3--:R-:W-:Y:S07]  /*4830*/  UIMAD.WIDE.U32 UR6, UR14, UR8, URZ ;  /* 0x000000080e0672a5 */ /* 0x008fee000f8e00ff */
[----:B------:R-:W-:Y:S01]  /*4840*/  @!UP3 UMOV UR4, UR7 ;  /* 0x000000070004bc82 */ /* 0x000fe20008000000 */
[----:B----4-:R-:W-:Y:S02]  /*4850*/  @!UP3 UISETP.NE.AND UP0, UPT, UR5, 0x1, UPT ;  /* 0x000000010500b88c */ /* 0x010fe4000bf05270 */
[----:B------:R-:W-:Y:S02]  /*4860*/  @!UP3 USHF.R.U32.HI UR4, URZ, UR9, UR4 ;  /* 0x00000009ff04b299 */ /* 0x000fe40008011604 */
[----:B------:R-:W-:Y:S02]  /*4870*/  UIMAD.WIDE.U32 UR6, UR13, UR11, URZ ;  /* 0x0000000b0d0672a5 */ /* 0x000fe4000f8e00ff */
[----:B------:R-:W-:Y:S02]  /*4880*/  @!UP3 USEL UR8, UR14, UR4, !UP0 ;  /* 0x000000040e08b287 */ /* 0x000fe4000c000000 */
[----:B------:R-:W-:Y:S03]  /*4890*/  @!UP3 UISETP.NE.AND UP0, UPT, UR10, 0x1, UPT ;  /* 0x000000010a00b88c */ /* 0x000fe6000bf05270 */
[----:B------:R-:W-:Y:S02]  /*48a0*/  @!UP3 UMOV UR6, UR7 ;  /* 0x000000070006bc82 */ /* 0x000fe40008000000 */
[----:B------:R-:W3:Y:S02]  /*48b0*/  @!UP3 LDCU UR4, c[0x0][0xb20] ;  /* 0x00016400ff04b7ac */ /* 0x000ee40008000800 */
[----:B---3--:R-:W-:Y:S04]  /*48c0*/  @!UP3 USHF.R.U32.HI UR6, URZ, UR4, UR6 ;  /* 0x00000004ff06b299 */ /* 0x008fe80008011606 */
[----:B------:R-:W-:Y:S04]  /*48d0*/  @!UP3 USEL UR6, UR13, UR6, !UP0 ;  /* 0x000000060d06b287 */ /* 0x000fe8000c000000 */
[----:B------:R-:W-:Y:S02]  /*48e0*/  @!UP3 UIADD3 UR4, UPT, UPT, -UR8, UR6, URZ ;  /* 0x000000060804b290 */ /* 0x000fe4000fffe1ff */
[----:B------:R-:W-:Y:S02]  /*48f0*/  @!UP3 UIADD3 UR6, UPT, UPT, UR8, -UR6, URZ ;  /* 0x800000060806b290 */ /* 0x000fe4000fffe0ff */
[----:B------:R-:W-:Y:S02]  /*4900*/  @!UP3 UIMAD UR14, UR4, UR5, UR14 ;  /* 0x00000005040eb2a4 */ /* 0x000fe4000f8e020e */
[----:B------:R-:W-:Y:S01]  /*4910*/  @!UP3 UIMAD UR13, UR6, UR10, UR13 ;  /* 0x0000000a060db2a4 */ /* 0x000fe2000f8e020d */
[----:B------:R-:W-:Y:S11]  /*4920*/  BRA.U UP4, `(.L_x_82) ;  /* 0x0000000104107547 */ /* 0x000ff6000b800000 */
[----:B------:R-:W-:Y:S04]  /*4930*/  MOV R2, UR37 ;  /* 0x0000002500027c02 */ /* 0x000fe80008000f00 */
[----:B------:R-:W-:Y:S04]  /*4940*/  SHF.L.U32 R2, R2, 0x1f, RZ ;  /* 0x0000001f02027819 */ /* 0x000fe800000006ff */
[----:B------:R-:W3:Y:S02]  /*4950*/  SYNCS.PHASECHK.TRANS64.TRYWAIT P1, [UR21+0xa8], R2 ;  /* 0x0000a802ff0075a7 */ /* 0x000ee40008021115 */
[----:B---3--:R-:W-:Y:S05]  /*4960*/  @!P1 BRA `(.L_x_83) ;  /* 0x0000003800b49947 */ /* 0x008fea0003800000 */
.L_x_82:
[----:B------:R-:W-:Y:S05]  /*4970*/  BRA.U !UP6, `(.L_x_84) ;  /* 0x000000010e387547 */ /* 0x000fea000b800000 */
[----:B------:R-:W-:Y:S01]  /*4980*/  UPLOP3.LUT UP1, UPT, UPT, UPT, UP5, 0x80, 0x8 ;  /* 0x000000000008789c */ /* 0x000fe20003f2f050 */
[----:B--2---:R-:W-:Y:S01]  /*4990*/  HFMA2 R0, -RZ, RZ, 0, 5.9604644775390625e-08 ;  /* 0x00000001ff007431 */ /* 0x004fe200000001ff */
[----:B------:R-:W2:Y:S01]  /*49a0*/  LDCU.64 UR8, c[0x0][0x358] ;  /* 0x00006b00ff0877ac */ /* 0x000ea20008000a00 */
[----:B------:R-:W-:Y:S03]  /*49b0*/  IMAD.MOV.U32 R74, RZ, RZ, 0x1 ;  /* 0x00000001ff4a7424 */ /* 0x000fe600078e00ff */
[----:B------:R-:W-:Y:S05]  /*49c0*/  PLOP3.LUT P1, PT, PT, PT, UP1, 0x80, 0x8 ;  /* 0x000000000008781c */ /* 0x000fea0003f2f018 */
[----:B------:R-:W3:Y:S01]  /*49d0*/  @UP1 LDCU.64 UR4, c[0x0][0x888] ;  /* 0x00011100ff0417ac */ /* 0x000ee20008000a00 */
[----:B------:R-:W-:Y:S07]  /*49e0*/  @UP1 UIMAD UR6, UR36, UR28, URZ ;  /* 0x0000001c240612a4 */ /* 0x000fee000f8e02ff */
[----:B------:R-:W-:Y:S01]  /*49f0*/  @!P1 PRMT R74, R0, 0x7610, R74 ;  /* 0x00007610004a9816 */ /* 0x000fe2000000004a */
[----:B---3--:R-:W-:Y:S06]  /*4a00*/  @UP1 UIMAD.WIDE UR4, UR6, 0x4, UR4 ;  /* 0x00000004060418a5 */ /* 0x008fec000f8e0204 */
[----:B-----5:R-:W-:Y:S01]  /*4a10*/  IMAD.U32 R40, RZ, RZ, UR4 ;  /* 0x00000004ff287e24 */ /* 0x020fe2000f8e00ff */
[----:B------:R-:W-:Y:S04]  /*4a20*/  MOV R41, UR5 ;  /* 0x0000000500297c02 */ /* 0x000fe80008000f00 */
[----:B------:R-:W3:Y:S01]  /*4a30*/  @!UP1 LDCU UR4, c[0x0][0x880] ;  /* 0x00011000ff0497ac */ /* 0x000ee20008000800 */
[----:B--2---:R4:W5:Y:S02]  /*4a40*/  @P1 LDG.E R40, desc[UR8][R40.64] ;  /* 0x0000000828281981 */ /* 0x004964000c1e1900 */
[----:B---34-:R-:W-:Y:S07]  /*4a50*/  @!P1 IMAD.U32 R40, RZ, RZ, UR4 ;  /* 0x00000004ff289e24 */ /* 0x018fee000f8e00ff */
.L_x_84:
[----:B-----5:R-:W-:Y:S01]  /*4a60*/  @!P0 ISETP.EQ.AND P2, PT, R40, RZ, PT ;  /* 0x000000ff2800820c */ /* 0x020fe20003f42270 */
[----:B------:R-:W-:Y:S01]  /*4a70*/  @!UPT UIADD3 URZ, UPT, UPT, URZ, URZ, URZ ;  /* 0x000000fffffff290 */ /* 0x000fe2000fffe0ff */
[----:B------:R-:W-:Y:S11]  /*4a80*/  @!P0 BRA `(.L_x_85) ;  /* 0x0000000000148947 */ /* 0x000ff60003800000 */
[----:B------:R-:W-:Y:S02]  /*4a90*/  LOP3.LUT P0, RZ, R74, 0xff, RZ, 0xc0, !PT ;  /* 0x000000ff4aff7812 */ /* 0x000fe4000780c0ff */
[----:B------:R-:W-:Y:S04]  /*4aa0*/  PLOP3.LUT P2, PT, PT, PT, UP1, 0x80, 0x8 ;  /* 0x000000000008781c */ /* 0x000fe80003f4f018 */
[----:B------:R-:W-:Y:S07]  /*4ab0*/  PLOP3.LUT P2, PT, P2, PT, PT, 0x8, 0x80 ;  /* 0x000000000080781c */ /* 0x000fee000174e170 */
[----:B------:R-:W-:Y:S11]  /*4ac0*/  @P0 ISETP.EQ.AND P2, PT, R40, RZ, PT ;  /* 0x000000ff2800020c */ /* 0x000ff60003f42270 */
[----:B------:R-:W-:Y:S02]  /*4ad0*/  @!UPT UIADD3 URZ, UPT, UPT, URZ, URZ, URZ ;  /* 0x000000fffffff290 */ /* 0x000fe4000fffe0ff */
.L_x_85:
[----:B------:R-:W3:Y:S01]  /*4ae0*/  SYNCS.PHASECHK.TRANS64.TRYWAIT P0, [UR21+0x90], R4 ;  /* 0x00009004ff0075a7 */ /* 0x000ee20008001115 */
[----:B------:R-:W-:Y:S04]  /*4af0*/  ELECT P1, URZ, PT ;  /* 0x0000000000ff782f */ /* 0x000fe80003820000 */
[----:B------:R-:W-:Y:S01]  /*4b00*/  PLOP3.LUT P1, PT, P2, P1, PT, 0xf2, 0x2f ;  /* 0x00000000002f781c */ /* 0x000fe20001723e72 */
[----:B------:R-:W-:Y:S01]  /*4b10*/  @!UPT UIADD3 URZ, UPT, UPT, URZ, URZ, URZ ;  /* 0x000000fffffff290 */ /* 0x000fe2000fffe0ff */
[----:B---3--:R-:W-:Y:S11]  /*4b20*/  @!P0 BRA `(.L_x_86) ;  /* 0x00000038005c8947 */ /* 0x008ff60003800000 */
.L_x_155:
[----:B--2---:R-:W-:Y:S01]  /*4b30*/  @!P1 IADD3 R2, P0, PT, R12, 0x580, RZ ;  /* 0x000005800c029810 */ /* 0x004fe20007f1e0ff */
[----:B------:R-:W-:Y:S01]  /*4b40*/  VOTEU.ALL UP0, P1 ;  /* 0x0000000000ff7886 */ /* 0x000fe20000800000 */
[----:B------:R-:W-:Y:S01]  /*4b50*/  UMOV UR6, 0x0 ;  /* 0x0000000000067882 */ /* 0x000fe20000000000 */
[----:B------:R-:W-:Y:S01]  /*4b60*/  UMOV UR7, 0x10000000 ;  /* 0x1000000000077882 */ /* 0x000fe20000000000 */
[----:B------:R-:W-:Y:S01]  /*4b70*/  @!P1 R2UR UR5, R2 ;  /* 0x00000000020592ca */ /* 0x000fe200000e0000 */
[----:B------:R-:W-:Y:S01]  /*4b80*/  @!P1 IMAD.X R0, RZ, RZ, R13, P0 ;  /* 0x000000ffff009224 */ /* 0x000fe200000e060d */
[----:B------:R-:W-:Y:S01]  /*4b90*/  @!UP0 UIADD3 UR16, UPT, UPT, UR21, 0x200, URZ ;  /* 0x0000020015108890 */ /* 0x000fe2000fffe0ff */
[----:B------:R-:W-:Y:S01]  /*4ba0*/  VIADD R10, R10, 0x1 ;  /* 0x000000010a0a7836 */ /* 0x000fe20000000000 */
[----:B------:R-:W-:Y:S01]  /*4bb0*/  VOTEU.ALL UP0, P1 ;  /* 0x0000000000ff7886 */ /* 0x000fe20000800000 */
[----:B------:R-:W-:Y:S01]  /*4bc0*/  UMOV UR20, UR36 ;  /* 0x0000002400147c82 */ /* 0x000fe20008000000 */
[----:B------:R-:W-:Y:S01]  /*4bd0*/  @!P1 R2UR UR4, R0 ;  /* 0x00000000000492ca */ /* 0x000fe200000e0000 */
[----:B------:R-:W-:Y:S06]  /*4be0*/  @!P1 IMAD.MOV.U32 R0, RZ, RZ, 0x1000 ;  /* 0x00001000ff009424 */ /* 0x000fec00078e00ff */
[----:B------:R-:W-:Y:S06]  /*4bf0*/  IMAD.U32 R6, RZ, RZ, UR5 ;  /* 0x00000005ff067e24 */ /* 0x000fec000f8e00ff */
[----:B------:R-:W-:Y:S01]  /*4c00*/  IMAD.U32 R7, RZ, RZ, UR4 ;  /* 0x00000004ff077e24 */ /* 0x000fe2000f8e00ff */
[----:B------:R-:W-:Y:S04]  /*4c10*/  @!P1 R2UR UR4, R6 ;  /* 0x00000000060492ca */ /* 0x000fe800000e0000 */
[----:B------:R-:W-:Y:S11]  /*4c20*/  @!P1 R2UR UR5, R7 ;  /* 0x00000000070592ca */ /* 0x000ff600000e0000 */
[----:B------:R-:W-:Y:S02]  /*4c30*/  @!UPT UIADD3 URZ, UPT, UPT, URZ, URZ, URZ ;  /* 0x000000fffffff290 */ /* 0x000fe4000fffe0ff */
[----:B------:R2:W-:Y:S01]  /*4c40*/  @!UP0 UTMALDG.3D [UR16], [UR4], desc[UR6] ;  /* 0x00000610040085b4 */ /* 0x0005e20008011000 */
[----:B------:R3:W-:Y:S01]  /*4c50*/  @!P1 SYNCS.ARRIVE.TRANS64.RED.A0TR RZ, [UR21+0x80], R0 ;  /* 0x00008000ffff99a7 */ /* 0x0007e20008300415 */
[----:B--2---:R-:W-:Y:S09]  /*4c60*/  UPRMT UR4, UR45, 0x654, UR17 ;  /* 0x000006542d047896 */ /* 0x004ff20008000011 */
[----:B------:R-:W-:Y:S01]  /*4c70*/  SYNCS.ARRIVE.TRANS64.RED.A1T0 RZ, [UR4], RZ ;  /* 0x000000ffffff79a7 */ /* 0x000fe20008100404 */
[----:B------:R-:W2:Y:S02]  /*4c80*/  SYNCS.PHASECHK.TRANS64.TRYWAIT P0, [UR21+0x98], R4 ;  /* 0x00009804ff0075a7 */ /* 0x000ea40008001115 */
[----:B--23--:R-:W-:Y:S05]  /*4c90*/  @!P0 BRA `(.L_x_87) ;  /* 0x0000003800188947 */ /* 0x00cfea0003800000 */
.L_x_157:
[----:B------:R-:W-:Y:S01]  /*4ca0*/  @!P1 IADD3 R2, P0, PT, R12, 0x580, RZ ;  /* 0x000005800c029810 */ /* 0x000fe20007f1e0ff */
[----:B------:R-:W-:Y:S01]  /*4cb0*/  VOTEU.ALL UP0, P1 ;  /* 0x0000000000ff7886 */ /* 0x000fe20000800000 */
[----:B------:R-:W-:Y:S01]  /*4cc0*/  UMOV UR6, 0x0 ;  /* 0x0000000000067882 */ /* 0x000fe20000000000 */
[----:B------:R-:W-:Y:S01]  /*4cd0*/  UMOV UR7, 0x10000000 ;  /* 0x1000000000077882 */ /* 0x000fe20000000000 */
[----:B------:R-:W-:Y:S01]  /*4ce0*/  @!P1 R2UR UR5, R2 ;  /* 0x00000000020592ca */ /* 0x000fe200000e0000 */
[----:B--2---:R-:W-:Y:S01]  /*4cf0*/  @!P1 IMAD.X R0, RZ, RZ, R13, P0 ;  /* 0x000000ffff009224 */ /* 0x004fe200000e060d */
[----:B------:R-:W-:Y:S01]  /*4d00*/  @!UP0 UIADD3 UR10, UPT, UPT, UR18, 0x40, URZ ;  /* 0x00000040120a8890 */ /* 0x000fe2000fffe0ff */
[----:B------:R-:W-:Y:S01]  /*4d10*/  R2UR UR16, R76 ;  /* 0x000000004c1072ca */ /* 0x000fe200000e0000 */
[----:B------:R-:W-:Y:S01]  /*4d20*/  @!UP0 UIADD3 UR8, UPT, UPT, UR21, 0x1200, URZ ;  /* 0x0000120015088890 */ /* 0x000fe2000fffe0ff */
[----:B------:R-:W-:Y:S01]  /*4d30*/  ISETP.NE.AND P0, PT, R10, 0x2, PT ;  /* 0x000000020a00780c */ /* 0x000fe20003f05270 */
[----:B------:R-:W-:Y:S01]  /*4d40*/  @!UP0 UIADD3 UR9, UPT, UPT, UR21, 0x88, URZ ;  /* 0x0000008815098890 */ /* 0x000fe2000fffe0ff */
[----:B------:R-:W-:Y:S01]  /*4d50*/  @!P1 R2UR UR4, R0 ;  /* 0x00000000000492ca */ /* 0x000fe200000e0000 */
[----:B------:R-:W-:Y:S01]  /*4d60*/  VOTEU.ALL UP0, P1 ;  /* 0x0000000000ff7886 */ /* 0x000fe20000800000 */
[----:B------:R-:W-:Y:S01]  /*4d70*/  UMOV UR11, UR19 ;  /* 0x00000013000b7c82 */ /* 0x000fe20008000000 */
[----:B------:R-:W-:Y:S01]  /*4d80*/  UMOV UR12, UR36 ;  /* 0x00000024000c7c82 */ /* 0x000fe20008000000 */
[----:B------:R-:W-:Y:S01]  /*4d90*/  SEL R0, RZ, 0x1, P0 ;  /* 0x00000001ff007807 */ /* 0x000fe20000000000 */
[----:B------:R-:W-:Y:S01]  /*4da0*/  UIADD3 UR26, UPT, UPT, UR13, UR63, URZ ;  /* 0x0000003f0d1a7290 */ /* 0x000fe2000fffe0ff */
[----:B------:R-:W-:Y:S01]  /*4db0*/  IMAD.U32 R4, RZ, RZ, UR5 ;  /* 0x00000005ff047e24 */ /* 0x000fe2000f8e00ff */
[----:B------:R-:W-:Y:S01]  /*4dc0*/  LOP3.LUT R11, R11, 0x1, RZ, 0x3c, !PT ;  /* 0x000000010b0b7812 */ /* 0x000fe200078e3cff */
[----:B------:R-:W-:Y:S01]  /*4dd0*/  UMOV UR36, UR27 ;  /* 0x0000001b00247c82 */ /* 0x000fe20008000000 */
[----:B------:R-:W-:Y:S01]  /*4de0*/  LOP3.LUT R9, R9, R0, RZ, 0x3c, !PT ;  /* 0x0000000009097212 */ /* 0x000fe200078e3cff */
[----:B------:R-:W-:Y:S01]  /*4df0*/  UIADD3 UR20, UPT, UPT, UR14, UR16, URZ ;  /* 0x000000100e147290 */ /* 0x000fe2000fffe0ff */
[----:B------:R-:W-:Y:S01]  /*4e00*/  SEL R10, R10, RZ, P0 ;  /* 0x000000ff0a0a7207 */ /* 0x000fe20000000000 */
[----:B------:R-:W-:Y:S01]  /*4e10*/  UPLOP3.LUT UP4, UPT, UPT, UPT, UPT, 0x80, 0x8 ;  /* 0x000000000008789c */ /* 0x000fe20003f8f070 */
[----:B------:R-:W-:Y:S01]  /*4e20*/  IMAD.U32 R5, RZ, RZ, UR4 ;  /* 0x00000004ff057e24 */ /* 0x000fe2000f8e00ff */
[----:B------:R-:W-:Y:S04]  /*4e30*/  @!P1 R2UR UR4, R4 ;  /* 0x00000000040492ca */ /* 0x000fe800000e0000 */
[----:B------:R-:W-:Y:S11]  /*4e40*/  @!P1 R2UR UR5, R5 ;  /* 0x00000000050592ca */ /* 0x000ff600000e0000 */
[----:B------:R-:W-:Y:S02]  /*4e50*/  @!UPT UIADD3 URZ, UPT, UPT, URZ, URZ, URZ ;  /* 0x000000fffffff290 */ /* 0x000fe4000fffe0ff */
[----:B------:R2:W-:Y:S01]  /*4e60*/  @!UP0 UTMALDG.3D [UR8], [UR4], desc[UR6] ;  /* 0x00000608040085b4 */ /* 0x0005e20008011000 */
[----:B------:R2:W-:Y:S01]  /*4e70*/  @!P1 SYNCS.ARRIVE.TRANS64.RED.A0TR RZ, [UR21+0x88], R3 ;  /* 0x00008803ffff99a7 */ /* 0x0005e20008300415 */
[----:B------:R-:W-:Y:S01]  /*4e80*/  SYNCS.ARRIVE.TRANS64.RED.A1T0 RZ, [UR38], RZ ;  /* 0x000000ffffff79a7 */ /* 0x000fe20008100426 */
[----:B------:R-:W-:Y:S05]  /*4e90*/  BRA.U UP2, `(.L_x_88) ;  /* 0xfffffff5020c7547 */ /* 0x000fea000b83ffff */
[----:B------:R-:W-:-:S04]  /*4ea0*/  SHF.L.U32 R2, R11, 0x1f, RZ ;  /* 0x0000001f0b027819 */ /* 0x000fc800000006ff */
[----:B------:R-:W3:Y:S02]  /*4eb0*/  SYNCS.PHASECHK.TRANS64.TRYWAIT P0, [UR21+0x90], R2 ;  /* 0x00009002ff0075a7 */ /* 0x000ee40008001115 */
[----:B---3--:R-:W-:Y:S05]  /*4ec0*/  @!P0 BRA `(.L_x_89) ;  /* 0x0000003400a48947 */ /* 0x008fea0003800000 */
.L_x_159:
[----:B---3--:R-:W-:-:S07]  /*4ed0*/  MOV R0, UR21 ;  /* 0x0000001500007c02 */ /* 0x008fce0008000f00 */
.L_x_90:
[----:B---3--:R-:W-:-:S04]  /*4ee0*/  SHF.L.U32 R2, R11, 0x1f, RZ ;  /* 0x0000001f0b027819 */ /* 0x008fc800000006ff */
[----:B------:R3:W4:Y:S03]  /*4ef0*/  SYNCS.PHASECHK.TRANS64.TRYWAIT P0, [R0+URZ+0x98], R2 ;  /* 0x00009802000075a7 */ /* 0x00072600080011ff */
[----:B----4-:R-:W-:Y:S05]  /*4f00*/  @!P0 NANOSLEEP.SYNCS 0x989680 ;  /* 0x009896800000895d */ /* 0x010fea0003900000 */
[----:B------:R-:W4:Y:S02]  /*4f10*/  @!P0 SYNCS.PHASECHK.TRANS64 P0, [R0+URZ+0x98], R2 ;  /* 0x00009802000085a7 */ /* 0x000f2400080010ff */
[----:B-12-4-:R-:W-:Y:S05]  /*4f20*/  @P0 EXIT ;  /* 0x000000000000094d */ /* 0x016fea0003800000 */
[----:B------:R-:W-:Y:S05]  /*4f30*/  BRA `(.L_x_90) ;  /* 0xfffffffc00e87947 */ /* 0x000fea000383ffff */
.L_x_79:
[----:B------:R-:W-:-:S06]  /*4f40*/  UISETP.GE.AND UP0, UPT, UR18, 0x4, UPT ;  /* 0x000000041200788c */ /* 0x000fcc000bf06270 */
[----:B------:R-:W-:-:S13]  /*4f50*/  PLOP3.LUT P0, PT, PT, PT, UP0, 0x80, 0x8 ;  /* 0x000000000008781c */ /* 0x000fda0003f0f008 */
[----:B-1----:R-:W-:Y:S05]  /*4f60*/  @!P0 EXIT ;  /* 0x000000000000894d */ /* 0x002fea0003800000 */
[----:B------:R-:W-:Y:S01]  /*4f70*/  BAR.SYNC.DEFER_BLOCKING 0x6, 0xa0 ;  /* 0x0182800000007b1d */ /* 0x000fe20000010000 */
[C---:B------:R-:W-:Y:S01]  /*4f80*/  IMAD.SHL.U32 R7, R84.reuse, 0x40, RZ ;  /* 0x0000004054077824 */ /* 0x040fe200078e00ff */
[C---:B------:R-:W-:Y:S01]  /*4f90*/  LOP3.LUT R86, R84.reuse, 0x60, RZ, 0xc0, !PT ;  /* 0x0000006054567812 */ /* 0x040fe200078ec0ff */
[C---:B------:R-:W-:Y:S01]  /*4fa0*/  IMAD.SHL.U32 R4, R84.reuse, 0x20, RZ ;  /* 0x0000002054047824 */ /* 0x040fe200078e00ff */
[----:B------:R-:W-:Y:S01]  /*4fb0*/  CS2R R82, SRZ ;  /* 0x0000000000527805 */ /* 0x000fe2000001ff00 */
[C---:B------:R-:W-:Y:S01]  /*4fc0*/  IMAD.SHL.U32 R5, R84.reuse, 0x8, RZ ;  /* 0x0000000854057824 */ /* 0x040fe200078e00ff */
[----:B------:R-:W-:Y:S02]  /*4fd0*/  UMOV UR44, 0x400 ;  /* 0x00000400002c7882 */ /* 0x000fe40000000000 */
[----:B------:R-:W1:Y:S01]  /*4fe0*/  LDC.64 R72, c[0x0][0x8b0] ;  /* 0x00022c00ff487b82 */ /* 0x000e620000000a00 */
[----:B------:R-:W-:Y:S01]  /*4ff0*/  ULEA UR44, UR45, UR44, 0x18 ;  /* 0x0000002c2d2c7291 */ /* 0x000fe2000f8ec0ff */
[----:B------:R-:W-:Y:S01]  /*5000*/  LOP3.LUT R6, R7, 0x180, RZ, 0xc0, !PT ;  /* 0x0000018007067812 */ /* 0x000fe200078ec0ff */
[----:B------:R-:W-:Y:S01]  /*5010*/  IMAD.U32 R37, R84, 0x10000, RZ ;  /* 0x0001000054257824 */ /* 0x000fe200078e00ff */
[----:B------:R-:W-:Y:S01]  /*5020*/  LOP3.LUT R4, R4, 0xc00, RZ, 0xc0, !PT ;  /* 0x00000c0004047812 */ /* 0x000fe200078ec0ff */
[----:B------:R-:W-:Y:S01]  /*5030*/  UIADD3 UR4, UPT, UPT, UR44, 0x2200, URZ ;  /* 0x000022002c047890 */ /* 0x000fe2000fffe0ff */
[----:B------:R-:W-:Y:S01]  /*5040*/  LOP3.LUT R5, R6, 0x30, R5, 0xf8, !PT ;  /* 0x0000003006057812 */ /* 0x000fe200078ef805 */
[----:B------:R-:W-:Y:S01]  /*5050*/  IMAD.SHL.U32 R6, R84, 0x2, RZ ;  /* 0x0000000254067824 */ /* 0x000fe200078e00ff */
[----:B------:R-:W2:Y:S01]  /*5060*/  LDC.64 R70, c[0x0][0x8a8] ;  /* 0x00022a00ff467b82 */ /* 0x000ea20000000a00 */
[----:B------:R-:W-:Y:S01]  /*5070*/  LOP3.LUT R4, R4, 0x40, R7, 0xf8, !PT ;  /* 0x0000004004047812 */ /* 0x000fe200078ef807 */
[----:B------:R-:W-:Y:S01]  /*5080*/  IMAD.MOV.U32 R36, RZ, RZ, RZ ;  /* 0x000000ffff247224 */ /* 0x000fe200078e00ff */
[----:B------:R-:W-:Y:S01]  /*5090*/  LOP3.LUT R37, R37, 0x600000, RZ, 0xc0, !PT ;  /* 0x0060000025257812 */ /* 0x000fe200078ec0ff */
[----:B------:R-:W-:Y:S01]  /*50a0*/  IMAD.MOV.U32 R78, RZ, RZ, RZ ;  /* 0x000000ffff4e7224 */ /* 0x000fe200078e00ff */
[----:B------:R-:W-:-:S02]  /*50b0*/  LOP3.LUT R84, R84, 0x2, RZ, 0xc0, !PT ;  /* 0x0000000254547812 */ /* 0x000fc400078ec0ff */
[----:B------:R-:W-:Y:S02]  /*50c0*/  CS2R R80, SRZ ;  /* 0x0000000000507805 */ /* 0x000fe4000001ff00 */
[----:B------:R-:W-:Y:S01]  /*50d0*/  LOP3.LUT R5, R5, 0x20, R6, 0x78, !PT ;  /* 0x0000002005057812 */ /* 0x000fe200078e7806 */
[----:B------:R-:W-:Y:S01]  /*50e0*/  IMAD.U32 R85, RZ, RZ, UR4 ;  /* 0x00000004ff557e24 */ /* 0x000fe2000f8e00ff */
[----:B------:R-:W3:Y:S01]  /*50f0*/  LDS R0, [UR44+0x160] ;  /* 0x0001602cff007984 */ /* 0x000ee20008000800 */
[----:B------:R-:W-:Y:S01]  /*5100*/  LOP3.LUT R4, R4, 0x200, R7, 0xf8, !PT ;  /* 0x0000020004047812 */ /* 0x000fe200078ef807 */
[----:B------:R-:W-:Y:S01]  /*5110*/  IMAD.MOV R79, RZ, RZ, -R84 ;  /* 0x000000ffff4f7224 */ /* 0x000fe200078e0a54 */
[----:B------:R-:W4:Y:S02]  /*5120*/  LDCU UR58, c[0x0][0x370] ;  /* 0x00006e00ff3a77ac */ /* 0x000f240008000800 */
[----:B------:R-:W-:Y:S01]  /*5130*/  LOP3.LUT R69, R4, R5, RZ, 0xfc, !PT ;  /* 0x0000000504457212 */ /* 0x000fe200078efcff */
[----:B------:R-:W1:Y:S01]  /*5140*/  LDCU UR43, c[0x0][0xb0c] ;  /* 0x00016180ff2b77ac */ /* 0x000e620008000800 */
[----:B------:R-:W1:Y:S01]  /*5150*/  LDCU UR39, c[0x0][0xb30] ;  /* 0x00016600ff2777ac */ /* 0x000e620008000800 */
[----:B------:R-:W1:Y:S01]  /*5160*/  LDCU.64 UR56, c[0x0][0x888] ;  /* 0x00011100ff3877ac */ /* 0x000e620008000a00 */
[----:B------:R-:W1:Y:S01]  /*5170*/  LDCU.64 UR40, c[0x0][0xb28] ;  /* 0x00016500ff2877ac */ /* 0x000e620008000a00 */
[----:B------:R-:W1:Y:S01]  /*5180*/  LDCU.64 UR60, c[0x0][0x890] ;  /* 0x00011200ff3c77ac */ /* 0x000e620008000a00 */
[----:B------:R-:W1:Y:S01]  /*5190*/  LDCU.128 UR52, c[0x0][0xb10] ;  /* 0x00016200ff3477ac */ /* 0x000e620008000c00 */
[----:B------:R-:W1:Y:S01]  /*51a0*/  LDCU UR47, c[0x0][0x374] ;  /* 0x00006e80ff2f77ac */ /* 0x000e620008000800 */
[----:B------:R-:W-:Y:S01]  /*51b0*/  UIADD3 UR62, UPT, UPT, UR44, 0x200, URZ ;  /* 0x000002002c3e7890 */ /* 0x000fe2000fffe0ff */
[----:B-1234-:R-:W-:-:S11]  /*51c0*/  IMAD.IADD R37, R0, 0x1, R37 ;  /* 0x0000000100257824 */ /* 0x01efd600078e0225 */
.L_x_116:
[----:B------:R-:W-:Y:S02]  /*51d0*/  LEA R3, R78, UR44, 0x3 ;  /* 0x0000002c4e037c11 */ /* 0x000fe4000f8e18ff */
[----:B------:R-:W-:Y:S02]  /*51e0*/  SHF.L.U32 R0, R82, 0x1f, RZ ;  /* 0x0000001f52007819 */ /* 0x000fe400000006ff */
[----:B-1----:R-:W-:Y:S02]  /*51f0*/  LEA R4, R78, UR44, 0x4 ;  /* 0x0000002c4e047c11 */ /* 0x002fe4000f8e20ff */
[----:B------:R-:W1:Y:S02]  /*5200*/  SYNCS.PHASECHK.TRANS64.TRYWAIT P0, [R3+URZ+0xb0], R0 ;  /* 0x0000b000030075a7 */ /* 0x000e6400080011ff */
[----:B-1----:R-:W-:Y:S05]  /*5210*/  @!P0 BRA `(.L_x_91) ;  /* 0x0000003000e88947 */ /* 0x002fea0003800000 */
.L_x_160:
        /* <DEDUP_REMOVED lines=8> */
[----:B--2---:R-:W-:Y:S11]  /*52a0*/  LOP3.LUT P0, RZ, R6, 0x1, RZ, 0xc0, !PT ;  /* 0x0000000106ff7812 */ /* 0x004ff6000780c0ff */
[----:B------:R-:W-:Y:S02]  /*52b0*/  @!UPT UIADD3 URZ, UPT, UPT, URZ, URZ, URZ ;  /* 0x000000fffffff290 */ /* 0x000fe4000fffe0ff */
[----:B---3--:R-:W-:Y:S01]  /*52c0*/  VOTEU.ANY UP1, P0 ;  /* 0x0000000000ff7886 */ /* 0x008fe20000020100 */
[----:B------:R-:W-:Y:S01]  /*52d0*/  PLOP3.LUT P0, PT, PT, PT, UP1, 0x80, 0x8 ;  /* 0x000000000008781c */ /* 0x000fe20003f0f018 */
[----:B------:R-:W-:Y:S11]  /*52e0*/  UP2UR UR46, UPR, URZ, 0x2 ;  /* 0x00000002ff2e7883 */ /* 0x000ff60008000000 */
[----:B------:R-:W-:Y:S01]  /*52f0*/  @!UPT UIADD3 URZ, UPT, UPT, URZ, URZ, URZ ;  /* 0x000000fffffff290 */ /* 0x000fe2000fffe0ff */
[----:B-1----:R-:W-:Y:S02]  /*5300*/  @P0 SHF.R.U32.HI R0, RZ, 0x10, R5 ;  /* 0x00000010ff000819 */ /* 0x002fe40000011605 */
        /* <DEDUP_REMOVED lines=12> */
[----:B------:R-:W2:Y:S01]  /*53d0*/  LDCU UR12, c[0x0][0xb20] ;  /* 0x00016400ff0c77ac */ /* 0x000ea20008000800 */
[----:B------:R-:W-:Y:S02]  /*53e0*/  UIMAD.WIDE.U32 UR4, UR47, UR55, URZ ;  /* 0x000000372f0472a5 */ /* 0x000fe4000f8e00ff */
[----:B------:R-:W-:Y:S02]  /*53f0*/  UIMAD.WIDE.U32 UR6, UR58, UR52, URZ ;  /* 0x000000343a0672a5 */ /* 0x000fe4000f8e00ff */
[----:B------:R-:W-:Y:S02]  /*5400*/  UISETP.NE.AND UP0, UPT, UR54, 0x1, UPT ;  /* 0x000000013600788c */ /* 0x000fe4000bf05270 */
[----:B------:R-:W-:Y:S02]  /*5410*/  UIMAD.WIDE.U32 UR8, UR37, UR55, URZ ;  /* 0x00000037250872a5 */ /* 0x000fe4000f8e00ff */
[----:B------:R-:W-:Y:S02]  /*5420*/  UIMAD.WIDE.U32 UR10, UR38, UR52, URZ ;  /* 0x00000034260a72a5 */ /* 0x000fe4000f8e00ff */
[----:B------:R-:W-:Y:S02]  /*5430*/  UISETP.NE.AND UP1, UPT, UR43, 0x1, UPT ;  /* 0x000000012b00788c */ /* 0x000fe4000bf25270 */
[----:B------:R-:W-:Y:S01]  /*5440*/  UISETP.NE.AND UP2, UPT, UR42, 0x1, UPT ;  /* 0x000000012a00788c */ /* 0x000fe2000bf45270 */
[----:B------:R-:W-:Y:S02]  /*5450*/  UMOV UR4, UR5 ;  /* 0x0000000500047c82 */ /* 0x000fe40008000000 */
[----:B--2---:R-:W-:Y:S03]  /*5460*/  USHF.R.U32.HI UR5, URZ, UR12, UR4 ;  /* 0x0000000cff057299 */ /* 0x004fe60008011604 */
[----:B------:R-:W-:Y:S02]  /*5470*/  UMOV UR4, UR7 ;  /* 0x0000000700047c82 */ /* 0x000fe40008000000 */
[----:B------:R-:W-:Y:S02]  /*5480*/  USHF.R.U32.HI UR7, URZ, UR53, UR4 ;  /* 0x00000035ff077299 */ /* 0x000fe40008011604 */
[----:B------:R-:W-:Y:S02]  /*5490*/  USEL UR4, UR47, UR5, !UP0 ;  /* 0x000000052f047287 */ /* 0x000fe4000c000000 */
[----:B------:R-:W-:Y:S01]  /*54a0*/  USEL UR7, UR58, UR7, !UP1 ;  /* 0x000000073a077287 */ /* 0x000fe2000c800000 */
[----:B------:R-:W-:Y:S01]  /*54b0*/  UMOV UR5, UR9 ;  /* 0x0000000900057c82 */ /* 0x000fe20008000000 */
[----:B------:R-:W-:Y:S02]  /*54c0*/  UIMAD.WIDE.U32 UR8, UR4, UR40, URZ ;  /* 0x00000028040872a5 */ /* 0x000fe4000f8e00ff */
[----:B------:R-:W-:Y:S03]  /*54d0*/  USHF.R.U32.HI UR6, URZ, UR12, UR5 ;  /* 0x0000000cff067299 */ /* 0x000fe60008011605 */
[----:B------:R-:W-:Y:S01]  /*54e0*/  UMOV UR5, UR11 ;  /* 0x0000000b00057c82 */ /* 0x000fe20008000000 */
[----:B------:R-:W-:Y:S02]  /*54f0*/  UIMAD.WIDE.U32 UR10, UR7, UR40, URZ ;  /* 0x00000028070a72a5 */ /* 0x000fe4000f8e00ff */
[----:B------:R-:W-:Y:S02]  /*5500*/  USHF.R.U32.HI UR12, URZ, UR53, UR5 ;  /* 0x00000035ff0c7299 */ /* 0x000fe40008011605 */
[----:B------:R-:W-:Y:S01]  /*5510*/  USEL UR6, UR37, UR6, !UP0 ;  /* 0x0000000625067287 */ /* 0x000fe2000c000000 */
[----:B------:R-:W-:Y:S02]  /*5520*/  UMOV UR5, UR9 ;  /* 0x0000000900057c82 */ /* 0x000fe40008000000 */
[----:B------:R-:W-:Y:S01]  /*5530*/  UMOV UR10, UR11 ;  /* 0x0000000b000a7c82 */ /* 0x000fe20008000000 */
[----:B------:R-:W-:Y:S02]  /*5540*/  @UP2 USHF.R.U32.HI UR4, URZ, UR41, UR5 ;  /* 0x00000029ff042299 */ /* 0x000fe40008011605 */
[----:B------:R-:W-:Y:S02]  /*5550*/  @UP2 USHF.R.U32.HI UR7, URZ, UR41, UR10 ;  /* 0x00000029ff072299 */ /* 0x000fe4000801160a */
[----:B------:R-:W-:Y:S02]  /*5560*/  UIMAD UR4, UR42, UR4, URZ ;  /* 0x000000042a0472a4 */ /* 0x000fe4000f8e02ff */
[----:B------:R-:W-:Y:S02]  /*5570*/  UIMAD.WIDE.U32 UR10, UR6, UR40, URZ ;  /* 0x00000028060a72a5 */ /* 0x000fe4000f8e00ff */
[----:B------:R-:W-:Y:S02]  /*5580*/  USEL UR5, UR38, UR12, !UP1 ;  /* 0x0000000c26057287 */ /* 0x000fe4000c800000 */
[----:B------:R-:W-:Y:S02]  /*5590*/  UIMAD UR8, UR42, UR7, URZ ;  /* 0x000000072a0872a4 */ /* 0x000fe4000f8e02ff */
[----:B------:R-:W-:Y:S03]  /*55a0*/  UISETP.GE.AND UP0, UPT, UR6, UR4, UPT ;  /* 0x000000040600728c */ /* 0x000fe6000bf06270 */
[----:B------:R-:W-:Y:S01]  /*55b0*/  UMOV UR4, UR11 ;  /* 0x0000000b00047c82 */ /* 0x000fe20008000000 */
[----:B------:R-:W-:Y:S02]  /*55c0*/  UISETP.GE.OR UP0, UPT, UR5, UR8, UP0 ;  /* 0x000000080500728c */ /* 0x000fe40008706670 */
[----:B------:R-:W-:Y:S02]  /*55d0*/  USHF.R.U32.HI UR4, URZ, UR41, UR4 ;  /* 0x00000029ff047299 */ /* 0x000fe40008011604 */
[----:B------:R-:W-:Y:S02]  /*55e0*/  UIMAD.WIDE.U32 UR8, UR5, UR40, URZ ;  /* 0x00000028050872a5 */ /* 0x000fe4000f8e00ff */
[----:B------:R-:W-:Y:S02]  /*55f0*/  USEL UR11, UR6, UR4, !UP2 ;  /* 0x00000004060b7287 */ /* 0x000fe4000d000000 */
[----:B------:R-:W-:Y:S02]  /*5600*/  UIADD3 UR8, UPT, UPT, -UR5, URZ, URZ ;  /* 0x000000ff05087290 */ /* 0x000fe4000fffe1ff */
[----:B------:R-:W-:Y:S01]  /*5610*/  UIADD3 UR10, UPT, UPT, -UR11, URZ, URZ ;  /* 0x000000ff0b0a7290 */ /* 0x000fe2000fffe1ff */
[----:B------:R-:W-:Y:S01]  /*5620*/  @!UP0 UMOV UR4, UR9 ;  /* 0x0000000900048c82 */ /* 0x000fe20008000000 */
[----:B------:R-:W-:Y:S02]  /*5630*/  UIADD3 UR9, UPT, UPT, -UR6, URZ, URZ ;  /* 0x000000ff06097290 */ /* 0x000fe4000fffe1ff */
[----:B------:R-:W-:Y:S02]  /*5640*/  @!UP0 USHF.R.U32.HI UR4, URZ, UR41, UR4 ;  /* 0x00000029ff048299 */ /* 0x000fe40008011604 */
[----:B------:R-:W-:Y:S02]  /*5650*/  UIMAD UR10, UR42, UR10, UR6 ;  /* 0x0000000a2a0a72a4 */ /* 0x000fe4000f8e0206 */
[----:B------:R-:W-:Y:S04]  /*5660*/  @!UP0 USEL UR4, UR5, UR4, !UP2 ;  /* 0x0000000405048287 */ /* 0x000fe8000d000000 */
[----:B------:R-:W-:Y:S02]  /*5670*/  @!UP0 UIMAD UR10, UR7, UR10, UR4 ;  /* 0x0000000a070a82a4 */ /* 0x000fe4000f8e0204 */
[----:B------:R-:W-:Y:S02]  /*5680*/  @!UP0 UIADD3 UR11, UPT, UPT, UR11, -UR4, URZ ;  /* 0x800000040b0b8290 */ /* 0x000fe4000fffe0ff */
[----:B------:R-:W-:Y:S02]  /*5690*/  UIMAD UR7, UR43, UR8, UR38 ;  /* 0x000000082b0772a4 */ /* 0x000fe4000f8e0226 */
[----:B------:R-:W-:Y:S02]  /*56a0*/  @!UP0 UIMAD UR6, UR11, UR42, UR5 ;  /* 0x0000002a0b0682a4 */ /* 0x000fe4000f8e0205 */
[----:B------:R-:W-:Y:S01]  /*56b0*/  UIMAD UR4, UR54, UR9, UR37 ;  /* 0x00000009360472a4 */ /* 0x000fe2000f8e0225 */
[----:B------:R-:W-:Y:S02]  /*56c0*/  @!UP0 UMOV UR5, UR10 ;  /* 0x0000000a00058c82 */ /* 0x000fe40008000000 */
[----:B------:R-:W-:Y:S02]  /*56d0*/  UIMAD UR38, UR5, UR43, UR7 ;  /* 0x0000002b052672a4 */ /* 0x000fe4000f8e0207 */
[----:B------:R-:W-:Y:S11]  /*56e0*/  UIMAD UR37, UR6, UR54, UR4 ;  /* 0x00000036062572a4 */ /* 0x000ff6000f8e0204 */
[----:B------:R-:W-:Y:S01]  /*56f0*/  @!UPT UIADD3 URZ, UPT, UPT, URZ, URZ, URZ ;  /* 0x000000fffffff290 */ /* 0x000fe2000fffe0ff */
.L_x_92:
[----:B------:R-:W-:Y:S01]  /*5700*/  UISETP.NE.AND UP0, UPT, UR39, 0x1, UPT ;  /* 0x000000012700788c */ /* 0x000fe2000bf05270 */
[----:B------:R-:W-:Y:S01]  /*5710*/  IADD3 R78, PT, PT, R78, 0x1, RZ ;  /* 0x000000014e4e7810 */ /* 0x000fe20007ffe0ff */
[----:B------:R-:W-:Y:S02]  /*5720*/  USHF.L.U32 UR50, UR20, 0x6, URZ ;  /* 0x0000000614327899 */ /* 0x000fe400080006ff */
[----:B------:R-:W-:Y:S07]  /*5730*/  USHF.L.U32 UR49, UR26, 0x7, URZ ;  /* 0x000000071a317899 */ /* 0x000fee00080006ff */
[----:B------:R-:W2:Y:S01]  /*5740*/  @!UP0 LDCU.128 UR12, c[0x0][0xb10] ;  /* 0x00016200ff0c87ac */ /* 0x000ea20008000c00 */
[----:B------:R-:W3:Y:S01]  /*5750*/  @!UP0 LDCU UR5, c[0x0][0xb0c] ;  /* 0x00016180ff0587ac */ /* 0x000ee20008000800 */
[----:B------:R-:W4:Y:S01]  /*5760*/  @!UP0 LDCU UR10, c[0x0][0xb20] ;  /* 0x00016400ff0a87ac */ /* 0x000f220008000800 */
[----:B--2---:R-:W-:Y:S02]  /*5770*/  UIMAD.WIDE.U32 UR8, UR38, UR12, URZ ;  /* 0x0000000c260872a5 */ /* 0x004fe4000f8e00ff */
[----:B------:R-:W-:Y:S02]  /*5780*/  UIMAD.WIDE.U32 UR6, UR37, UR15, URZ ;  /* 0x0000000f250672a5 */ /* 0x000fe4000f8e00ff */
[----:B------:R-:W-:Y:S03]  /*5790*/  @!UP0 UISETP.NE.AND UP1, UPT, UR14, 0x1, UPT ;  /* 0x000000010e00888c */ /* 0x000fe6000bf25270 */
[----:B------:R-:W-:Y:S01]  /*57a0*/  @!UP0 UMOV UR4, UR9 ;  /* 0x0000000900048c82 */ /* 0x000fe20008000000 */
[----:B---3--:R-:W-:Y:S02]  /*57b0*/  @!UP0 UISETP.NE.AND UP2, UPT, UR5, 0x1, UPT ;  /* 0x000000010500888c */ /* 0x008fe4000bf45270 */
[----:B------:R-:W-:Y:S01]  /*57c0*/  @!UP0 USHF.R.U32.HI UR4, URZ, UR13, UR4 ;  /* 0x0000000dff048299 */ /* 0x000fe20008011604 */
[----:B------:R-:W-:Y:S02]  /*57d0*/  @!UP0 UMOV UR6, UR7 ;  /* 0x0000000700068c82 */ /* 0x000fe40008000000 */
[----:B----4-:R-:W-:Y:S02]  /*57e0*/  @!UP0 USHF.R.U32.HI UR6, URZ, UR10, UR6 ;  /* 0x0000000aff068299 */ /* 0x010fe40008011606 */
[----:B------:R-:W-:Y:S02]  /*57f0*/  @!UP0 USEL UR7, UR38, UR4, !UP2 ;  /* 0x0000000426078287 */ /* 0x000fe4000d000000 */
[----:B------:R-:W-:Y:S04]  /*5800*/  @!UP0 USEL UR6, UR37, UR6, !UP1 ;  /* 0x0000000625068287 */ /* 0x000fe8000c800000 */
[----:B------:R-:W-:Y:S02]  /*5810*/  @!UP0 UIADD3 UR4, UPT, UPT, -UR7, UR6, URZ ;  /* 0x0000000607048290 */ /* 0x000fe4000fffe1ff */
[----:B------:R-:W-:Y:S02]  /*5820*/  @!UP0 UIADD3 UR6, UPT, UPT, UR7, -UR6, URZ ;  /* 0x8000000607068290 */ /* 0x000fe4000fffe0ff */
[----:B------:R-:W-:Y:S02]  /*5830*/  @!UP0 UIMAD UR38, UR4, UR5, UR38 ;  /* 0x00000005042682a4 */ /* 0x000fe4000f8e0226 */
[----:B------:R-:W-:Y:S02]  /*5840*/  @!UP0 UIMAD UR37, UR6, UR14, UR37 ;  /* 0x0000000e062582a4 */ /* 0x000fe4000f8e0225 */
[----:B------:R-:W-:Y:S09]  /*5850*/  ULOP3.LUT UP0, URZ, UR62, 0x1b0, URZ, 0xc0, !UPT ;  /* 0x000001b03eff7892 */ /* 0x000ff2000f80c0ff */
[----:B------:R-:W-:Y:S05]  /*5860*/  BRA.U !UP0, `(.L_x_93) ;  /* 0x0000000108407547 */ /* 0x000fea000b800000 */
[----:B------:R-:W2:Y:S01]  /*5870*/  LDCU.64 UR8, c[0x4][0x80] ;  /* 0x01001000ff0877ac */ /* 0x000ea20008000a00 */
[----:B------:R-:W-:Y:S01]  /*5880*/  MOV R3, 0x0 ;  /* 0x0000000000037802 */ /* 0x000fe20000000f00 */
[----:B------:R-:W-:Y:S02]  /*5890*/  HFMA2 R12, -RZ, RZ, 0, 5.9604644775390625e-08 ;  /* 0x00000001ff0c7431 */ /* 0x000fe400000001ff */
[----:B------:R-:W-:Y:S02]  /*58a0*/  IMAD.MOV.U32 R8, RZ, RZ, 0x70 ;  /* 0x00000070ff087424 */ /* 0x000fe400078e00ff */
[----:B------:R-:W-:Y:S01]  /*58b0*/  IMAD.MOV.U32 R13, RZ, RZ, RZ ;  /* 0x000000ffff0d7224 */ /* 0x000fe200078e00ff */
[----:B------:R-:W3:Y:S01]  /*58c0*/  LDCU.64 UR6, c[0x4][0x88] ;  /* 0x01001100ff0677ac */ /* 0x000ee20008000a00 */
[----:B------:R-:W4:Y:S01]  /*58d0*/  LDC.64 R2, c[0x4][R3] ;  /* 0x0100000003027b82 */ /* 0x000f220000000a00 */
[----:B------:R-:W1:Y:S01]  /*58e0*/  LDCU.64 UR4, c[0x4][0x8] ;  /* 0x01000100ff0477ac */ /* 0x000e620008000a00 */
[----:B--2---:R-:W-:Y:S01]  /*58f0*/  MOV R5, UR9 ;  /* 0x0000000900057c02 */ /* 0x004fe20008000f00 */
[----:B------:R-:W-:Y:S01]  /*5900*/  IMAD.U32 R4, RZ, RZ, UR8 ;  /* 0x00000008ff047e24 */ /* 0x000fe2000f8e00ff */
[----:B---3--:R-:W-:Y:S01]  /*5910*/  MOV R7, UR7 ;  /* 0x0000000700077c02 */ /* 0x008fe20008000f00 */
[----:B------:R-:W-:Y:S01]  /*5920*/  IMAD.U32 R6, RZ, RZ, UR6 ;  /* 0x00000006ff067e24 */ /* 0x000fe2000f8e00ff */
[----:B-1----:R-:W-:Y:S01]  /*5930*/  MOV R11, UR5 ;  /* 0x00000005000b7c02 */ /* 0x002fe20008000f00 */
[----:B------:R-:W-:Y:S02]  /*5940*/  IMAD.U32 R10, RZ, RZ, UR4 ;  /* 0x00000004ff0a7e24 */ /* 0x000fe4000f8e00ff */
[----:B------:R-:W-:Y:S07]  /*5950*/  LEPC R20, `(.L_x_93) ;  /* 0x000000001014794e */ /* 0x000fee0000000000 */
[----:B----45:R-:W-:Y:S05]  /*5960*/  CALL.ABS.NOINC R2 ;  /* 0x0000000002007343 */ /* 0x030fea0003c00000 */
.L_x_93:
[----:B------:R-:W-:Y:S01]  /*5970*/  LOP3.LUT P0, RZ, R85, 0x1b0, RZ, 0xc0, !PT ;  /* 0x000001b055ff7812 */ /* 0x000fe2000780c0ff */
[----:B------:R-:W-:Y:S11]  /*5980*/  BSSY.RECONVERGENT B6, `(.L_x_94) ;  /* 0x0000013000067945 */ /* 0x000ff60003800200 */
[----:B------:R-:W-:Y:S01]  /*5990*/  @!UPT UIADD3 URZ, UPT, UPT, URZ, URZ, URZ ;  /* 0x000000fffffff290 */ /* 0x000fe2000fffe0ff */
[----:B------:R-:W-:Y:S05]  /*59a0*/  @!P0 BRA `(.L_x_95) ;  /* 0x0000000000408947 */ /* 0x000fea0003800000 */
        /* <DEDUP_REMOVED lines=16> */
.L_x_95:
[----:B------:R-:W-:Y:S05]  /*5ab0*/  BSYNC.RECONVERGENT B6 ;  /* 0x0000000000067941 */ /* 0x000fea0003800200 */
.L_x_94:
[----:B------:R-:W-:Y:S01]  /*5ac0*/  R2UR UR4, R77 ;  /* 0x000000004d0472ca */ /* 0x000fe200000e0000 */
[----:B------:R-:W-:Y:S01]  /*5ad0*/  UISETP.NE.U32.AND UP0, UPT, UR60, URZ, UPT ;  /* 0x000000ff3c00728c */ /* 0x000fe2000bf05070 */
[----:B------:R-:W-:Y:S02]  /*5ae0*/  ISETP.NE.U32.AND P4, PT, R72, RZ, PT ;  /* 0x000000ff4800720c */ /* 0x000fe40003f85070 */
[----:B------:R-:W-:Y:S01]  /*5af0*/  ISETP.NE.U32.AND P2, PT, RZ, UR56, PT ;  /* 0x00000038ff007c0c */ /* 0x000fe2000bf45070 */
[----:B------:R-:W-:Y:S01]  /*5b00*/  UISETP.NE.AND.EX UP1, UPT, UR61, URZ, UPT, UP0 ;  /* 0x000000ff3d00728c */ /* 0x000fe2000bf25300 */
[----:B------:R-:W-:Y:S01]  /*5b10*/  ISETP.NE.AND.EX P4, PT, R73, RZ, PT, P4 ;  /* 0x000000ff4900720c */ /* 0x000fe20003f85340 */
[----:B------:R-:W-:Y:S01]  /*5b20*/  UPLOP3.LUT UP0, UPT, UPT, UPT, UPT, 0x40, 0x4 ;  /* 0x000000000004789c */ /* 0x000fe20003f0e870 */
[----:B------:R-:W-:Y:S05]  /*5b30*/  ISETP.NE.AND.EX P2, PT, RZ, UR57, PT, P2 ;  /* 0x00000039ff007c0c */ /* 0x000fea000bf45320 */
[----:B------:R-:W-:Y:S06]  /*5b40*/  UISETP.NE.AND UP2, UPT, UR4, URZ, UPT ;  /* 0x000000ff0400728c */ /* 0x000fec000bf45270 */
[----:B------:R-:W-:Y:S05]  /*5b50*/  PLOP3.LUT P1, PT, PT, PT, UP2, 0x80, 0x8 ;  /* 0x000000000008781c */ /* 0x000fea0003f2f028 */
[----:B------:R-:W-:Y:S06]  /*5b60*/  @UP2 UPLOP3.LUT UP0, UPT, UPT, UPT, UP1, 0x80, 0x8 ;  /* 0x000000000008289c */ /* 0x000fec0003f0f010 */
[----:B------:R-:W-:Y:S01]  /*5b70*/  PLOP3.LUT P0, PT, PT, PT, UP0, 0x80, 0x8 ;  /* 0x000000000008781c */ /* 0x000fe20003f0f008 */
[----:B------:R-:W-:Y:S01]  /*5b80*/  @!UPT UIADD3 URZ, UPT, UPT, URZ, URZ, URZ ;  /* 0x000000fffffff290 */ /* 0x000fe2000fffe0ff */
[----:B------:R-:W-:Y:S11]  /*5b90*/  BRA.U !UP1, `(.L_x_96) ;  /* 0x00000001093c7547 */ /* 0x000ff6000b800000 */
[----:B------:R-:W-:Y:S01]  /*5ba0*/  UISETP.NE.U32.AND UP0, UPT, UR56, URZ, UPT ;  /* 0x000000ff3800728c */ /* 0x000fe2000bf05070 */
[----:B-1----:R-:W-:Y:S01]  /*5bb0*/  HFMA2 R0, -RZ, RZ, 0, 5.9604644775390625e-08 ;  /* 0x00000001ff007431 */ /* 0x002fe200000001ff */
[----:B------:R-:W1:Y:S01]  /*5bc0*/  LDCU.64 UR8, c[0x0][0x358] ;  /* 0x00006b00ff0877ac */ /* 0x000e620008000a00 */
[----:B------:R-:W-:Y:S01]  /*5bd0*/  IMAD.MOV.U32 R74, RZ, RZ, 0x1 ;  /* 0x00000001ff4a7424 */ /* 0x000fe200078e00ff */
[----:B------:R-:W-:Y:S06]  /*5be0*/  UISETP.NE.AND.EX UP0, UPT, UR57, URZ, UPT, UP0 ;  /* 0x000000ff3900728c */ /* 0x000fec000bf05300 */
[----:B------:R-:W-:Y:S05]  /*5bf0*/  PLOP3.LUT P3, PT, PT, PT, UP0, 0x80, 0x8 ;  /* 0x000000000008781c */ /* 0x000fea0003f6f008 */
[----:B------:R-:W2:Y:S01]  /*5c00*/  @UP0 LDCU.64 UR4, c[0x0][0x888] ;  /* 0x00011100ff0407ac */ /* 0x000ea20008000a00 */
[----:B------:R-:W-:Y:S07]  /*5c10*/  @UP0 UIMAD UR6, UR36, UR60, URZ ;  /* 0x0000003c240602a4 */ /* 0x000fee000f8e02ff */
[----:B------:R-:W-:Y:S01]  /*5c20*/  @!P3 PRMT R74, R0, 0x7610, R74 ;  /* 0x00007610004ab816 */ /* 0x000fe2000000004a */
[----:B--2---:R-:W-:Y:S06]  /*5c30*/  @UP0 UIMAD.WIDE UR4, UR6, 0x4, UR4 ;  /* 0x00000004060408a5 */ /* 0x004fec000f8e0204 */
[----:B-----5:R-:W-:Y:S01]  /*5c40*/  IMAD.U32 R40, RZ, RZ, UR4 ;  /* 0x00000004ff287e24 */ /* 0x020fe2000f8e00ff */
[----:B------:R-:W-:Y:S04]  /*5c50*/  MOV R41, UR5 ;  /* 0x0000000500297c02 */ /* 0x000fe80008000f00 */
[----:B------:R-:W2:Y:S01]  /*5c60*/  @!UP0 LDCU UR4, c[0x0][0x880] ;  /* 0x00011000ff0487ac */ /* 0x000ea20008000800 */
[----:B-1----:R3:W5:Y:S02]  /*5c70*/  @P3 LDG.E R40, desc[UR8][R40.64] ;  /* 0x0000000828283981 */ /* 0x002764000c1e1900 */
[----:B--23--:R-:W-:Y:S02]  /*5c80*/  @!P3 IMAD.U32 R40, RZ, RZ, UR4 ;  /* 0x00000004ff28be24 */ /* 0x00cfe4000f8e00ff */
.L_x_96:
[----:B------:R-:W-:Y:S05]  /*5c90*/  @!P4 BRA `(.L_x_97) ;  /* 0x000000000024c947 */ /* 0x000fea0003800000 */
[----:B------:R-:W-:Y:S01]  /*5ca0*/  ISETP.NE.U32.AND P3, PT, R70, RZ, PT ;  /* 0x000000ff4600720c */ /* 0x000fe20003f65070 */
[----:B------:R-:W2:Y:S03]  /*5cb0*/  LDCU.64 UR4, c[0x0][0x358] ;  /* 0x00006b00ff0477ac */ /* 0x000ea60008000a00 */
[----:B------:R-:W-:Y:S11]  /*5cc0*/  ISETP.NE.AND.EX P3, PT, R71, RZ, PT, P3 ;  /* 0x000000ff4700720c */ /* 0x000ff60003f65330 */
[----:B------:R-:W-:Y:S02]  /*5cd0*/  @!UPT UIADD3 URZ, UPT, UPT, URZ, URZ, URZ ;  /* 0x000000fffffff290 */ /* 0x000fe4000fffe0ff */
[----:B------:R-:W3:Y:S01]  /*5ce0*/  @P3 LDC.64 R2, c[0x0][0x8a8] ;  /* 0x00022a00ff023b82 */ /* 0x000ee20000000a00 */
[----:B-1----:R-:W-:Y:S04]  /*5cf0*/  @P3 IMAD R0, R72, UR36, RZ ;  /* 0x0000002448003c24 */ /* 0x002fe8000f8e02ff */
[----:B---3--:R-:W-:Y:S05]  /*5d00*/  @P3 IMAD.WIDE R2, R0, 0x4, R2 ;  /* 0x0000000400023825 */ /* 0x008fea00078e0202 */
[----:B--2--5:R2:W5:Y:S02]  /*5d10*/  @P3 LDG.E R38, desc[UR4][R2.64] ;  /* 0x0000000402263981 */ /* 0x024564000c1e1900 */
[----:B--2---:R-:W3:Y:S02]  /*5d20*/  @!P3 LDC R38, c[0x0][0x8a0] ;  /* 0x00022800ff26bb82 */ /* 0x004ee40000000800 */
.L_x_97:
[----:B-----5:R-:W-:Y:S01]  /*5d30*/  ISETP.NE.AND P4, PT, R40, RZ, PT ;  /* 0x000000ff2800720c */ /* 0x020fe20003f85270 */
[----:B------:R-:W-:Y:S01]  /*5d40*/  BSSY B1, `(.L_x_98) ;  /* 0x0000042000017945 */ /* 0x000fe20003800000 */
[----:B------:R-:W-:Y:S01]  /*5d50*/  SEL R6, RZ, 0xffffffff, P2 ;  /* 0xffffffffff067807 */ /* 0x000fe20001000000 */
[----:B------:R-:W-:Y:S01]  /*5d60*/  IMAD.MOV.U32 R56, RZ, RZ, 0x1 ;  /* 0x00000001ff387424 */ /* 0x000fe200078e00ff */
[----:B------:R-:W-:Y:S02]  /*5d70*/  LOP3.LUT P3, RZ, R74, 0xff, RZ, 0xc0, !PT ;  /* 0x000000ff4aff7812 */ /* 0x000fe4000786c0ff */
[----:B------:R-:W-:Y:S02]  /*5d80*/  CS2R R46, SRZ ;  /* 0x00000000002e7805 */ /* 0x000fe4000001ff00 */
[----:B-1----:R-:W-:Y:S02]  /*5d90*/  @P1 SEL R0, RZ, 0xffffffff, P4 ;  /* 0xffffffffff001807 */ /* 0x002fe40002000000 */
[----:B------:R-:W-:Y:S02]  /*5da0*/  CS2R R44, SRZ ;  /* 0x00000000002c7805 */ /* 0x000fe4000001ff00 */
[----:B------:R-:W-:Y:S02]  /*5db0*/  LEA R3, R81, UR44, 0x3 ;  /* 0x0000002c51037c11 */ /* 0x000fe4000f8e18ff */
[----:B------:R-:W-:Y:S02]  /*5dc0*/  CS2R R50, SRZ ;  /* 0x0000000000327805 */ /* 0x000fe4000001ff00 */
[----:B------:R-:W-:Y:S02]  /*5dd0*/  @P0 SEL R0, R6, R0, !P3 ;  /* 0x0000000006000207 */ /* 0x000fe40005800000 */
[----:B------:R-:W-:Y:S02]  /*5de0*/  CS2R R48, SRZ ;  /* 0x0000000000307805 */ /* 0x000fe4000001ff00 */
[----:B------:R-:W-:Y:S02]  /*5df0*/  LEA R43, R36, UR44, 0x3 ;  /* 0x0000002c242b7c11 */ /* 0x000fe4000f8e18ff */
[----:B------:R-:W-:Y:S02]  /*5e00*/  @P1 LOP3.LUT R0, R0, 0x1, RZ, 0xc0, !PT ;  /* 0x0000000100001812 */ /* 0x000fe400078ec0ff */
[----:B------:R-:W-:Y:S02]  /*5e10*/  SHF.L.U32 R4, R83, 0x1f, RZ ;  /* 0x0000001f53047819 */ /* 0x000fe400000006ff */
[----:B------:R-:W-:Y:S02]  /*5e20*/  ISETP.NE.U32.OR P6, PT, R0, 0x1, !P1 ;  /* 0x000000010000780c */ /* 0x000fe40004fc5470 */
[----:B------:R-:W-:Y:S02]  /*5e30*/  PLOP3.LUT P2, PT, PT, PT, UP1, 0x80, 0x8 ;  /* 0x000000000008781c */ /* 0x000fe40003f4f018 */
[----:B------:R-:W-:Y:S02]  /*5e40*/  LEA.HI R39, R36, R36, RZ, 0x1 ;  /* 0x0000002424277211 */ /* 0x000fe400078f08ff */
[----:B------:R-:W-:Y:S02]  /*5e50*/  SEL R5, RZ, 0xffffffff, P4 ;  /* 0xffffffffff057807 */ /* 0x000fe40002000000 */
[----:B------:R-:W-:Y:S05]  /*5e60*/  P2R R2, PR, RZ, 0x40 ;  /* 0x00000040ff027803 */ /* 0x000fea0000000000 */
[----:B------:R-:W-:Y:S02]  /*5e70*/  @P6 SHF.L.U32 R0, R80, 0x1f, RZ ;  /* 0x0000001f50006819 */ /* 0x000fe400000006ff */
[----:B------:R-:W-:Y:S02]  /*5e80*/  @P2 SEL R5, R6, R5, !P3 ;  /* 0x0000000506052207 */ /* 0x000fe40005800000 */
[----:B------:R1:W2:Y:S02]  /*5e90*/  @P6 SYNCS.PHASECHK.TRANS64.TRYWAIT P1, [R3+URZ+0x80], R0 ;  /* 0x00008000030065a7 */ /* 0x0002a400080211ff */
[----:B------:R-:W-:Y:S04]  /*5ea0*/  LOP3.LUT R5, R5, 0x1, RZ, 0xc0, !PT ;  /* 0x0000000105057812 */ /* 0x000fe800078ec0ff */
[----:B------:R-:W-:Y:S04]  /*5eb0*/  ISETP.NE.U32.AND P5, PT, R5, 0x1, PT ;  /* 0x000000010500780c */ /* 0x000fe80003fa5070 */
[----:B------:R-:W-:Y:S01]  /*5ec0*/  P2R R57, PR, RZ, 0x20 ;  /* 0x00000020ff397803 */ /* 0x000fe20000000000 */
[----:B------:R4:W3:Y:S01]  /*5ed0*/  SYNCS.PHASECHK.TRANS64.TRYWAIT P0, [R43+URZ+0xd0], R4 ;  /* 0x0000d0042b0075a7 */ /* 0x0008e200080011ff */
[C---:B-1----:R-:W-:Y:S01]  /*5ee0*/  IMAD.SHL.U32 R0, R39.reuse, 0x40, RZ ;  /* 0x0000004027007824 */ /* 0x042fe200078e00ff */
[----:B------:R-:W-:Y:S04]  /*5ef0*/  LOP3.LUT R39, R39, 0xffe, RZ, 0xc0, !PT ;  /* 0x00000ffe27277812 */ /* 0x000fe800078ec0ff */
[----:B------:R-:W-:Y:S01]  /*5f00*/  LOP3.LUT R0, R0, 0xffffff80, RZ, 0xc0, !PT ;  /* 0xffffff8000007812 */ /* 0x000fe200078ec0ff */
[----:B------:R-:W-:Y:S04]  /*5f10*/  IMAD.IADD R39, R36, 0x1, -R39 ;  /* 0x0000000124277824 */ /* 0x000fe800078e0a27 */
[----:B------:R-:W-:Y:S04]  /*5f20*/  IMAD.IADD R0, R37, 0x1, R0 ;  /* 0x0000000125007824 */ /* 0x000fe800078e0200 */
[----:B------:R-:W-:Y:S01]  /*5f30*/  IMAD R39, R39, 0x100000, R0 ;  /* 0x0010000027277824 */ /* 0x000fe200078e0200 */
[----:B--2---:R-:W-:Y:S01]  /*5f40*/  @P6 SEL R56, RZ, 0x1, !P1 ;  /* 0x00000001ff386807 */ /* 0x004fe20004800000 */
[----:B----4-:R-:W-:Y:S06]  /*5f50*/  @!P6 BRA `(.L_x_99) ;  /* 0x000000000080e947 */ /* 0x010fec0003800000 */
[----:B------:R-:W-:Y:S01]  /*5f60*/  @P5 IMAD R6, R81, 0x1000, R69 ;  /* 0x0000100051065824 */ /* 0x000fe200078e0245 */
[----:B------:R-:W-:Y:S01]  /*5f70*/  ISETP.NE.AND P1, PT, R56, RZ, PT ;  /* 0x000000ff3800720c */ /* 0x000fe20003f25270 */
[----:B------:R-:W-:Y:S01]  /*5f80*/  BSSY B0, `(.L_x_100) ;  /* 0x000000b000007945 */ /* 0x000fe20003800000 */
[----:B------:R-:W-:Y:S01]  /*5f90*/  CS2R R50, SRZ ;  /* 0x0000000000327805 */ /* 0x000fe2000001ff00 */
[----:B------:R-:W-:Y:S01]  /*5fa0*/  @P5 VIADD R5, R6, UR44 ;  /* 0x0000002c06055c36 */ /* 0x000fe20008000000 */
[----:B------:R-:W-:Y:S02]  /*5fb0*/  CS2R R48, SRZ ;  /* 0x0000000000307805 */ /* 0x000fe4000001ff00 */
[----:B------:R-:W-:Y:S02]  /*5fc0*/  CS2R R46, SRZ ;  /* 0x00000000002e7805 */ /* 0x000fe4000001ff00 */
[----:B------:R-:W-:Y:S01]  /*5fd0*/  CS2R R44, SRZ ;  /* 0x00000000002c7805 */ /* 0x000fe2000001ff00 */
[----:B------:R-:W-:Y:S04]  /*5fe0*/  @P5 IMAD R5, R84, -0x10, R5 ;  /* 0xfffffff054055824 */ /* 0x000fe800078e0205 */
[----:B------:R-:W-:Y:S05]  /*5ff0*/  @P1 BRA `(.L_x_101) ;  /* 0x00000000000c1947 */ /* 0x000fea0003800000 */
[----:B------:R-:W-:Y:S04]  /*6000*/  SHF.L.U32 R0, R80, 0x1f, RZ ;  /* 0x0000001f50007819 */ /* 0x000fe800000006ff */
[----:B------:R-:W1:Y:S02]  /*6010*/  SYNCS.PHASECHK.TRANS64.TRYWAIT P1, [R3+URZ+0x80], R0 ;  /* 0x00008000030075a7 */ /* 0x000e6400080211ff */
[----:B-1----:R-:W-:Y:S05]  /*6020*/  @!P1 BRA `(.L_x_102) ;  /* 0x0000002400789947 */ /* 0x002fea0003800000 */
.L_x_101:
[----:B------:R-:W-:Y:S05]  /*6030*/  BSYNC B0 ;  /* 0x0000000000007941 */ /* 0x000fea0003800000 */
.L_x_100:
[----:B------:R-:W-:Y:S01]  /*6040*/  ISETP.NE.AND P1, PT, R57, RZ, PT ;  /* 0x000000ff3900720c */ /* 0x000fe20003f25270 */
[----:B-1----:R-:W-:Y:S02]  /*6050*/  VIADD R3, R3, 0x90 ;  /* 0x0000009003037836 */ /* 0x002fe40000000000 */
[----:B------:R-:W-:Y:S02]  /*6060*/  IMAD.U32 R0, RZ, RZ, UR45 ;  /* 0x0000002dff007e24 */ /* 0x000fe4000f8e00ff */
[----:B------:R-:W-:Y:S03]  /*6070*/  VIADD R81, R81, 0x1 ;  /* 0x0000000151517836 */ /* 0x000fe60000000000 */
[----:B------:R-:W-:Y:S05]  /*6080*/  PRMT R0, R0, 0x654, R3 ;  /* 0x0000065400007816 */ /* 0x000fea0000000003 */
[----:B------:R1:W2:Y:S04]  /*6090*/  @P1 LDS.128 R48, [R6+UR44+0x200] ;  /* 0x0002002c06301984 */ /* 0x0002a80008000c00 */
[----:B------:R1:W4:Y:S01]  /*60a0*/  @P1 LDS.128 R44, [R5+0x210] ;  /* 0x00021000052c1984 */ /* 0x0003220000000c00 */
[C---:B------:R-:W-:Y:S01]  /*60b0*/  ISETP.NE.AND P1, PT, R81.reuse, 0x2, PT ;  /* 0x000000025100780c */ /* 0x040fe20003f25270 */
[----:B------:R-:W-:Y:S01]  /*60c0*/  @!PT LDS RZ, [RZ] ;  /* 0x00000000fffff984 */ /* 0x000fe20000000800 */
[----:B------:R-:W-:Y:S01]  /*60d0*/  @!PT LDS RZ, [RZ] ;  /* 0x00000000fffff984 */ /* 0x000fe20000000800 */
[----:B------:R-:W-:Y:S01]  /*60e0*/  @!PT LDS RZ, [RZ] ;  /* 0x00000000fffff984 */ /* 0x000fe20000000800 */
[----:B------:R-:W-:Y:S01]  /*60f0*/  @!PT LDS RZ, [RZ] ;  /* 0x00000000fffff984 */ /* 0x000fe20000000800 */
[----:B------:R5:W-:Y:S06]  /*6100*/  MEMBAR.ALL.CTA ;  /* 0x0000000000007992 */ /* 0x000bec0000008000 */
[----:B-----5:R-:W5:Y:S01]  /*6110*/  FENCE.VIEW.ASYNC.S ;  /* 0x00000000000073c6 */ /* 0x020f620000000000 */
[----:B------:R-:W-:Y:S01]  /*6120*/  SEL R81, R81, RZ, P1 ;  /* 0x000000ff51517207 */ /* 0x000fe20000800000 */
[----:B-----5:R5:W-:Y:S02]  /*6130*/  SYNCS.ARRIVE.TRANS64.RED.A1T0 RZ, [R0+URZ], RZ ;  /* 0x000000ff00ff79a7 */ /* 0x020be400081004ff */
[----:B-----5:R-:W-:Y:S04]  /*6140*/  SEL R0, RZ, 0x1, P1 ;  /* 0x00000001ff007807 */ /* 0x020fe80000800000 */
[----:B-12---:R-:W-:Y:S02]  /*6150*/  LOP3.LUT R80, R80, R0, RZ, 0x3c, !PT ;  /* 0x0000000050507212 */ /* 0x006fe400078e3cff */
.L_x_99:
[----:B------:R-:W-:Y:S05]  /*6160*/  BSYNC B1 ;  /* 0x0000000000017941 */ /* 0x000fea0003800000 */
.L_x_98:
[----:B------:R-:W-:Y:S04]  /*6170*/  SHF.R.U32.HI R0, RZ, 0x15, R39 ;  /* 0x00000015ff007819 */ /* 0x000fe80000011627 */
[----:B------:R-:W-:Y:S01]  /*6180*/  LOP3.LUT P1, RZ, R0, 0x3, R75, 0x48, !PT ;  /* 0x0000000300ff7812 */ /* 0x000fe2000782484b */
[----:B------:R-:W-:Y:S01]  /*6190*/  @!UPT UIADD3 URZ, UPT, UPT, URZ, URZ, URZ ;  /* 0x000000fffffff290 */ /* 0x000fe2000fffe0ff */
[----:B---3--:R-:W-:Y:S11]  /*61a0*/  @P0 BRA `(.L_x_103) ;  /* 0x0000000000080947 */ /* 0x008ff60003800000 */
[----:B------:R-:W1:Y:S02]  /*61b0*/  SYNCS.PHASECHK.TRANS64.TRYWAIT P0, [R43+URZ+0xd0], R4 ;  /* 0x0000d0042b0075a7 */ /* 0x000e6400080011ff */
[----:B-1----:R-:W-:Y:S05]  /*61c0*/  @!P0 BRA `(.L_x_104) ;  /* 0x0000002400248947 */ /* 0x002fea0003800000 */
.L_x_103:
        /* <DEDUP_REMOVED lines=8> */
[----:B------:R-:W5:Y:S01]  /*6250*/  LDCU.64 UR4, c[0x4][0x10] ;  /* 0x01000200ff0477ac */ /* 0x000f620008000a00 */
[----:B--2---:R-:W-:Y:S01]  /*6260*/  MOV R5, UR9 ;  /* 0x0000000900057c02 */ /* 0x004fe20008000f00 */
[----:B-1----:R-:W-:Y:S01]  /*6270*/  IMAD.U32 R4, RZ, RZ, UR8 ;  /* 0x00000008ff047e24 */ /* 0x002fe2000f8e00ff */
[----:B---3--:R-:W-:Y:S01]  /*6280*/  MOV R7, UR7 ;  /* 0x0000000700077c02 */ /* 0x008fe20008000f00 */
[----:B------:R-:W-:Y:S01]  /*6290*/  IMAD.U32 R6, RZ, RZ, UR6 ;  /* 0x00000006ff067e24 */ /* 0x000fe2000f8e00ff */
[----:B-----5:R-:W-:Y:S01]  /*62a0*/  MOV R11, UR5 ;  /* 0x00000005000b7c02 */ /* 0x020fe20008000f00 */
[----:B------:R-:W-:Y:S02]  /*62b0*/  IMAD.U32 R10, RZ, RZ, UR4 ;  /* 0x00000004ff0a7e24 */ /* 0x000fe4000f8e00ff */
[----:B------:R-:W-:Y:S07]  /*62c0*/  LEPC R20, `(.L_x_105) ;  /* 0x000000001014794e */ /* 0x000fee0000000000 */
[----:B----4-:R-:W-:Y:S05]  /*62d0*/  CALL.ABS.NOINC R14 ;  /* 0x000000000e007343 */ /* 0x010fea0003c00000 */
.L_x_105:
[----:B------:R-:W-:Y:S05]  /*62e0*/  WARPSYNC.ALL ;  /* 0x0000000000007948 */ /* 0x000fea0003800000 */
[----:B------:R-:W-:Y:S01]  /*62f0*/  R2UR UR4, R39 ;  /* 0x00000000270472ca */ /* 0x000fe200000e0000 */
[----:B------:R-:W-:Y:S01]  /*6300*/  BSSY.RECONVERGENT B0, `(.L_x_106) ;  /* 0x00000a0000007945 */ /* 0x000fe20003800200 */
[----:B------:R-:W-:Y:S02]  /*6310*/  ISETP.NE.AND P6, PT, R2, RZ, PT ;  /* 0x000000ff0200720c */ /* 0x000fe40003fc5270 */
[C---:B------:R-:W-:Y:S02]  /*6320*/  SHF.L.U32 R2, R48.reuse, 0x10, RZ ;  /* 0x0000001030027819 */ /* 0x040fe400000006ff */
[C---:B------:R-:W-:Y:S02]  /*6330*/  PRMT R3, R48.reuse, 0x8880, RZ ;  /* 0x0000888030037816 */ /* 0x040fe400000000ff */
[----:B------:R-:W-:Y:S02]  /*6340*/  SHF.L.U32 R41, R48, 0x8, RZ ;  /* 0x0000000830297819 */ /* 0x000fe400000006ff */
[----:B------:R-:W-:Y:S02]  /*6350*/  SHF.L.U32 R42, R49, 0x10, RZ ;  /* 0x00000010312a7819 */ /* 0x000fe400000006ff */
[----:B------:R-:W-:Y:S01]  /*6360*/  ISETP.NE.AND P0, PT, R86, RZ, PT ;  /* 0x000000ff5600720c */ /* 0x000fe20003f05270 */
[----:B-1----:R-:W-:Y:S01]  /*6370*/  LDTM.16dp32bit_t0_t15.x32 R4, tmem[UR4] ;  /* 0x00000004000479ee */ /* 0x002fe20008a80000 */
[----:B------:R-:W1:Y:S01]  /*6380*/  LDTM.16dp32bit_t16_t31.x32 R4, tmem[UR4+0x20] ;  /* 0x00002004000479ee */ /* 0x000e620008aa0000 */
[----:B------:R-:W-:Y:S01]  /*6390*/  SHF.R.S32.HI R42, RZ, 0x18, R42 ;  /* 0x00000018ff2a7819 */ /* 0x000fe2000001142a */
[C---:B-1----:R-:W-:Y:S01]  /*63a0*/  IMAD R0, R38.reuse, R4, RZ ;  /* 0x0000000426007224 */ /* 0x042fe200078e02ff */
[----:B------:R-:W-:Y:S01]  /*63b0*/  SHF.R.S32.HI R4, RZ, 0x18, R2 ;  /* 0x00000018ff047819 */ /* 0x000fe20000011402 */
[C---:B------:R-:W-:Y:S01]  /*63c0*/  IMAD R2, R38.reuse, R5, RZ ;  /* 0x0000000526027224 */ /* 0x040fe200078e02ff */
[----:B------:R-:W-:Y:S01]  /*63d0*/  SHF.R.S32.HI R5, RZ, 0x18, R41 ;  /* 0x00000018ff057819 */ /* 0x000fe20000011429 */
[----:B------:R-:W-:Y:S01]  /*63e0*/  IMAD R0, R3, R40, R0 ;  /* 0x0000002803007224 */ /* 0x000fe200078e0200 */
[----:B------:R-:W-:Y:S01]  /*63f0*/  PRMT R41, R49, 0x8880, RZ ;  /* 0x0000888031297816 */ /* 0x000fe200000000ff */
[----:B------:R-:W-:Y:S02]  /*6400*/  IMAD R3, R38, R6, RZ ;  /* 0x0000000626037224 */ /* 0x000fe400078e02ff */
[-C--:B------:R-:W-:Y:S01]  /*6410*/  IMAD R2, R4, R40.reuse, R2 ;  /* 0x0000002804027224 */ /* 0x080fe200078e0202 */
[----:B------:R-:W-:Y:S01]  /*6420*/  SHF.R.S32.HI R4, RZ, 0x18, R48 ;  /* 0x00000018ff047819 */ /* 0x000fe20000011430 */
[----:B------:R-:W-:Y:S02]  /*6430*/  IMAD R7, R38, R7, RZ ;  /* 0x0000000726077224 */ /* 0x000fe400078e02ff */
[-C--:B------:R-:W-:Y:S02]  /*6440*/  IMAD R3, R5, R40.reuse, R3 ;  /* 0x0000002805037224 */ /* 0x080fe400078e0203 */
[----:B------:R-:W-:Y:S02]  /*6450*/  IMAD R7, R4, R40, R7 ;  /* 0x0000002804077224 */ /* 0x000fe400078e0207 */
[C---:B------:R-:W-:Y:S02]  /*6460*/  IMAD R6, R38.reuse, R11, RZ ;  /* 0x0000000b26067224 */ /* 0x040fe400078e02ff */
[C---:B------:R-:W-:Y:S01]  /*6470*/  IMAD R11, R38.reuse, R16, RZ ;  /* 0x00000010260b7224 */ /* 0x040fe200078e02ff */
[----:B------:R-:W-:Y:S01]  /*6480*/  I2IP.S8.S32.SAT R52, R7, R3, RZ ;  /* 0x0000000307347239 */ /* 0x000fe200000014ff */
[C---:B------:R-:W-:Y:S02]  /*6490*/  IMAD R16, R38.reuse, R21, RZ ;  /* 0x0000001526107224 */ /* 0x040fe400078e02ff */
[----:B------:R-:W-:Y:S01]  /*64a0*/  IMAD R21, R38, R26, RZ ;  /* 0x0000001a26157224 */ /* 0x000fe200078e02ff */
[----:B------:R-:W-:Y:S01]  /*64b0*/  I2IP.S8.S32.SAT R52, R2, R0, R52 ;  /* 0x0000000002347239 */ /* 0x000fe20000001434 */
[C---:B------:R-:W-:Y:S01]  /*64c0*/  IMAD R26, R38.reuse, R31, RZ ;  /* 0x0000001f261a7224 */ /* 0x040fe200078e02ff */
[----:B------:R-:W-:Y:S01]  /*64d0*/  SHF.R.S32.HI R2, RZ, 0x18, R49 ;  /* 0x00000018ff027819 */ /* 0x000fe20000011431 */
[C---:B------:R-:W-:Y:S02]  /*64e0*/  IMAD R3, R38.reuse, R8, RZ ;  /* 0x0000000826037224 */ /* 0x040fe400078e02ff */
[----:B------:R-:W-:Y:S02]  /*64f0*/  IMAD.SHL.U32 R31, R49, 0x100, RZ ;  /* 0x00000100311f7824 */ /* 0x000fe400078e00ff */
[C---:B------:R-:W-:Y:S02]  /*6500*/  IMAD R8, R38.reuse, R13, RZ ;  /* 0x0000000d26087224 */ /* 0x040fe400078e02ff */
[C---:B------:R-:W-:Y:S01]  /*6510*/  IMAD R13, R38.reuse, R18, RZ ;  /* 0x00000012260d7224 */ /* 0x040fe200078e02ff */
[----:B------:R-:W-:Y:S01]  /*6520*/  SHF.R.S32.HI R0, RZ, 0x18, R31 ;  /* 0x00000018ff007819 */ /* 0x000fe2000001141f */
[----:B------:R-:W-:Y:S01]  /*6530*/  IMAD R18, R38, R23, RZ ;  /* 0x0000001726127224 */ /* 0x000fe200078e02ff */
[----:B------:R-:W-:Y:S01]  /*6540*/  SHF.L.U32 R31, R50, 0x10, RZ ;  /* 0x00000010321f7819 */ /* 0x000fe200000006ff */
[C---:B------:R-:W-:Y:S02]  /*6550*/  IMAD R4, R38.reuse, R9, RZ ;  /* 0x0000000926047224 */ /* 0x040fe400078e02ff */
[C---:B------:R-:W-:Y:S01]  /*6560*/  IMAD R23, R38.reuse, R28, RZ ;  /* 0x0000001c26177224 */ /* 0x040fe200078e02ff */
[----:B------:R-:W-:Y:S01]  /*6570*/  SHF.R.S32.HI R31, RZ, 0x18, R31 ;  /* 0x00000018ff1f7819 */ /* 0x000fe2000001141f */
[C---:B------:R-:W-:Y:S02]  /*6580*/  IMAD R7, R38.reuse, R12, RZ ;  /* 0x0000000c26077224 */ /* 0x040fe400078e02ff */
[----:B------:R-:W-:Y:S01]  /*6590*/  IMAD R28, R38, R33, RZ ;  /* 0x00000021261c7224 */ /* 0x000fe200078e02ff */
[----:B------:R-:W-:Y:S01]  /*65a0*/  PRMT R33, R50, 0x8880, RZ ;  /* 0x0000888032217816 */ /* 0x000fe200000000ff */
[----:B------:R-:W-:Y:S02]  /*65b0*/  IMAD R3, R41, R40, R3 ;  /* 0x0000002829037224 */ /* 0x000fe400078e0203 */
[C---:B------:R-:W-:Y:S02]  /*65c0*/  IMAD R12, R38.reuse, R17, RZ ;  /* 0x00000011260c7224 */ /* 0x040fe400078e02ff */
[C---:B------:R-:W-:Y:S02]  /*65d0*/  IMAD R5, R38.reuse, R10, RZ ;  /* 0x0000000a26057224 */ /* 0x040fe400078e02ff */
[----:B------:R-:W-:Y:S02]  /*65e0*/  IMAD R17, R38, R22, RZ ;  /* 0x0000001626117224 */ /* 0x000fe400078e02ff */
[----:B------:R-:W-:Y:S02]  /*65f0*/  IMAD R4, R42, R40, R4 ;  /* 0x000000282a047224 */ /* 0x000fe400078e0204 */
[C---:B------:R-:W-:Y:S02]  /*6600*/  IMAD R22, R38.reuse, R27, RZ ;  /* 0x0000001b26167224 */ /* 0x040fe400078e02ff */
[----:B------:R-:W-:Y:S01]  /*6610*/  IMAD R27, R38, R32, RZ ;  /* 0x00000020261b7224 */ /* 0x000fe200078e02ff */
[----:B------:R-:W-:Y:S01]  /*6620*/  SHF.L.U32 R32, R50, 0x8, RZ ;  /* 0x0000000832207819 */ /* 0x000fe200000006ff */
[-C--:B------:R-:W-:Y:S02]  /*6630*/  IMAD R5, R0, R40.reuse, R5 ;  /* 0x0000002800057224 */ /* 0x080fe400078e0205 */
[----:B------:R-:W-:Y:S01]  /*6640*/  IMAD.MOV.U32 R0, RZ, RZ, R33 ;  /* 0x000000ffff007224 */ /* 0x000fe200078e0021 */
[----:B------:R-:W-:Y:S01]  /*6650*/  SHF.R.S32.HI R32, RZ, 0x18, R32 ;  /* 0x00000018ff207819 */ /* 0x000fe20000011420 */
[-C--:B------:R-:W-:Y:S01]  /*6660*/  IMAD R6, R2, R40.reuse, R6 ;  /* 0x0000002802067224 */ /* 0x080fe200078e0206 */
[----:B------:R-:W-:Y:S01]  /*6670*/  SHF.R.S32.HI R2, RZ, 0x18, R50 ;  /* 0x00000018ff027819 */ /* 0x000fe20000011432 */
[----:B------:R-:W-:Y:S01]  /*6680*/  IMAD R7, R0, R40, R7 ;  /* 0x0000002800077224 */ /* 0x000fe200078e0207 */
[----:B------:R-:W-:Y:S01]  /*6690*/  PRMT R0, R51, 0x8880, RZ ;  /* 0x0000888033007816 */ /* 0x000fe200000000ff */
[----:B------:R-:W-:Y:S01]  /*66a0*/  IMAD R9, R38, R14, RZ ;  /* 0x0000000e26097224 */ /* 0x000fe200078e02ff */
[----:B------:R-:W-:Y:S01]  /*66b0*/  I2IP.S8.S32.SAT R6, R6, R5, RZ ;  /* 0x0000000506067239 */ /* 0x000fe200000014ff */
[-C--:B------:R-:W-:Y:S01]  /*66c0*/  IMAD R8, R31, R40.reuse, R8 ;  /* 0x000000281f087224 */ /* 0x080fe200078e0208 */
[C---:B------:R-:W-:Y:S01]  /*66d0*/  SHF.L.U32 R31, R51.reuse, 0x8, RZ ;  /* 0x00000008331f7819 */ /* 0x040fe200000006ff */
[----:B------:R-:W-:Y:S01]  /*66e0*/  IMAD R10, R38, R15, RZ ;  /* 0x0000000f260a7224 */ /* 0x000fe200078e02ff */
[----:B------:R-:W-:Y:S01]  /*66f0*/  I2IP.S8.S32.SAT R53, R4, R3, R6 ;  /* 0x0000000304357239 */ /* 0x000fe20000001406 */
[-C--:B------:R-:W-:Y:S01]  /*6700*/  IMAD R9, R32, R40.reuse, R9 ;  /* 0x0000002820097224 */ /* 0x080fe200078e0209 */
[----:B------:R-:W-:Y:S01]  /*6710*/  SHF.R.S32.HI R5, RZ, 0x18, R31 ;  /* 0x00000018ff057819 */ /* 0x000fe2000001141f */
[-C--:B------:R-:W-:Y:S01]  /*6720*/  IMAD R10, R2, R40.reuse, R10 ;  /* 0x00000028020a7224 */ /* 0x080fe200078e020a */
[----:B------:R-:W-:Y:S01]  /*6730*/  SHF.L.U32 R2, R51, 0x10, RZ ;  /* 0x0000001033027819 */ /* 0x000fe200000006ff */
[----:B------:R-:W-:Y:S01]  /*6740*/  IMAD R11, R0, R40, R11 ;  /* 0x00000028000b7224 */ /* 0x000fe200078e020b */
[----:B------:R-:W-:Y:S01]  /*6750*/  SHF.R.S32.HI R0, RZ, 0x18, R51 ;  /* 0x00000018ff007819 */ /* 0x000fe20000011433 */
[C---:B------:R-:W-:Y:S01]  /*6760*/  IMAD R15, R38.reuse, R20, RZ ;  /* 0x00000014260f7224 */ /* 0x040fe200078e02ff */
[----:B------:R-:W-:Y:S01]  /*6770*/  SHF.R.S32.HI R2, RZ, 0x18, R2 ;  /* 0x00000018ff027819 */ /* 0x000fe20000011402 */
[C---:B------:R-:W-:Y:S01]  /*6780*/  IMAD R14, R38.reuse, R19, RZ ;  /* 0x00000013260e7224 */ /* 0x040fe200078e02ff */
[C---:B----4-:R-:W-:Y:S01]  /*6790*/  SHF.L.U32 R4, R45.reuse, 0x10, RZ ;  /* 0x000000102d047819 */ /* 0x050fe200000006ff */
[----:B------:R-:W-:Y:S01]  /*67a0*/  IMAD R19, R38, R24, RZ ;  /* 0x0000001826137224 */ /* 0x000fe200078e02ff */
[----:B------:R-:W-:Y:S01]  /*67b0*/  PRMT R3, R45, 0x8880, RZ ;  /* 0x000088802d037816 */ /* 0x000fe200000000ff */
[-C--:B------:R-:W-:Y:S01]  /*67c0*/  IMAD R12, R2, R40.reuse, R12 ;  /* 0x00000028020c7224 */ /* 0x080fe200078e020c */
[----:B------:R-:W-:Y:S01]  /*67d0*/  PRMT R2, R44, 0x8880, RZ ;  /* 0x000088802c027816 */ /* 0x000fe200000000ff */
[-C--:B------:R-:W-:Y:S01]  /*67e0*/  IMAD R13, R5, R40.reuse, R13 ;  /* 0x00000028050d7224 */ /* 0x080fe200078e020d */
[----:B------:R-:W-:Y:S01]  /*67f0*/  SHF.R.S32.HI R4, RZ, 0x18, R4 ;  /* 0x00000018ff047819 */ /* 0x000fe20000011404 */
[----:B------:R-:W-:Y:S01]  /*6800*/  IMAD R14, R0, R40, R14 ;  /* 0x00000028000e7224 */ /* 0x000fe200078e020e */
[----:B------:R-:W-:Y:S01]  /*6810*/  MOV R0, R2 ;  /* 0x0000000200007202 */ /* 0x000fe20000000f00 */
[----:B------:R-:W-:Y:S01]  /*6820*/  IMAD.U32 R5, R44, 0x10000, RZ ;  /* 0x000100002c057824 */ /* 0x000fe200078e00ff */
[----:B------:R-:W-:Y:S01]  /*6830*/  I2IP.S8.S32.SAT R9, R10, R9, RZ ;  /* 0x000000090a097239 */ /* 0x000fe200000014ff */
[----:B------:R-:W-:Y:S01]  /*6840*/  IMAD R20, R38, R25, RZ ;  /* 0x0000001926147224 */ /* 0x000fe200078e02ff */
[----:B------:R-:W-:Y:S01]  /*6850*/  I2IP.S8.S32.SAT R13, R14, R13, RZ ;  /* 0x0000000d0e0d7239 */ /* 0x000fe200000014ff */
[----:B------:R-:W-:Y:S01]  /*6860*/  IMAD R15, R0, R40, R15 ;  /* 0x00000028000f7224 */ /* 0x000fe200078e020f */
[----:B------:R-:W-:Y:S01]  /*6870*/  SHF.R.S32.HI R2, RZ, 0x18, R5 ;  /* 0x00000018ff027819 */ /* 0x000fe20000011405 */
[----:B------:R-:W-:Y:S01]  /*6880*/  IMAD R24, R38, R29, RZ ;  /* 0x0000001d26187224 */ /* 0x000fe200078e02ff */
[----:B------:R-:W-:Y:S01]  /*6890*/  SHF.L.U32 R0, R44, 0x8, RZ ;  /* 0x000000082c007819 */ /* 0x000fe200000006ff */
[----:B------:R-:W-:Y:S01]  /*68a0*/  IMAD R25, R38, R30, RZ ;  /* 0x0000001e26197224 */ /* 0x000fe200078e02ff */
[----:B------:R-:W-:Y:S01]  /*68b0*/  I2IP.S8.S32.SAT R54, R8, R7, R9 ;  /* 0x0000000708367239 */ /* 0x000fe20000001409 */
[----:B------:R-:W-:Y:S01]  /*68c0*/  IMAD R16, R2, R40, R16 ;  /* 0x0000002802107224 */ /* 0x000fe200078e0210 */
[----:B------:R-:W-:Y:S01]  /*68d0*/  SHF.R.S32.HI R0, RZ, 0x18, R0 ;  /* 0x00000018ff007819 */ /* 0x000fe20000011400 */
[----:B------:R-:W-:Y:S01]  /*68e0*/  IMAD R29, R38, R34, RZ ;  /* 0x00000022261d7224 */ /* 0x000fe200078e02ff */
[----:B------:R-:W-:Y:S01]  /*68f0*/  SHF.R.S32.HI R2, RZ, 0x18, R44 ;  /* 0x00000018ff027819 */ /* 0x000fe2000001142c */
[----:B------:R-:W-:Y:S01]  /*6900*/  IMAD.SHL.U32 R5, R45, 0x100, RZ ;  /* 0x000001002d057824 */ /* 0x000fe200078e00ff */
[----:B------:R-:W-:Y:S01]  /*6910*/  I2IP.S8.S32.SAT R55, R12, R11, R13 ;  /* 0x0000000b0c377239 */ /* 0x000fe2000000140d */
[-C--:B------:R-:W-:Y:S02]  /*6920*/  IMAD R17, R0, R40.reuse, R17 ;  /* 0x0000002800117224 */ /* 0x080fe400078e0211 */
[-C--:B------:R-:W-:Y:S01]  /*6930*/  IMAD R18, R2, R40.reuse, R18 ;  /* 0x0000002802127224 */ /* 0x080fe200078e0212 */
[----:B------:R-:W-:Y:S01]  /*6940*/  SHF.R.S32.HI R0, RZ, 0x18, R5 ;  /* 0x00000018ff007819 */ /* 0x000fe20000011405 */
[-C--:B------:R-:W-:Y:S01]  /*6950*/  IMAD R19, R3, R40.reuse, R19 ;  /* 0x0000002803137224 */ /* 0x080fe200078e0213 */
[----:B------:R-:W-:Y:S01]  /*6960*/  SHF.R.S32.HI R2, RZ, 0x18, R45 ;  /* 0x00000018ff027819 */ /* 0x000fe2000001142d */
[-C--:B------:R-:W-:Y:S01]  /*6970*/  IMAD R20, R4, R40.reuse, R20 ;  /* 0x0000002804147224 */ /* 0x080fe200078e0214 */
[----:B------:R-:W-:Y:S01]  /*6980*/  SHF.L.U32 R4, R46, 0x10, RZ ;  /* 0x000000102e047819 */ /* 0x000fe200000006ff */
[-C--:B------:R-:W-:Y:S01]  /*6990*/  IMAD R21, R0, R40.reuse, R21 ;  /* 0x0000002800157224 */ /* 0x080fe200078e0215 */
[C---:B------:R-:W-:Y:S01]  /*69a0*/  PRMT R0, R46.reuse, 0x8880, RZ ;  /* 0x000088802e007816 */ /* 0x040fe200000000ff */
[----:B------:R1:W-:Y:S01]  /*69b0*/  STS.128 [R69+UR44+0x2200], R52 ;  /* 0x0022003445007988 */ /* 0x0003e20008000c2c */
[----:B------:R-:W-:Y:S01]  /*69c0*/  SHF.L.U32 R3, R46, 0x8, RZ ;  /* 0x000000082e037819 */ /* 0x000fe200000006ff */
[-C--:B------:R-:W-:Y:S01]  /*69d0*/  IMAD R22, R2, R40.reuse, R22 ;  /* 0x0000002802167224 */ /* 0x080fe200078e0216 */
[----:B------:R-:W-:Y:S01]  /*69e0*/  SHF.R.S32.HI R2, RZ, 0x18, R4 ;  /* 0x00000018ff027819 */ /* 0x000fe20000011404 */
[-C--:B------:R-:W-:Y:S01]  /*69f0*/  IMAD R23, R0, R40.reuse, R23 ;  /* 0x0000002800177224 */ /* 0x080fe200078e0217 */
[----:B------:R-:W-:Y:S01]  /*6a00*/  SHF.R.S32.HI R3, RZ, 0x18, R3 ;  /* 0x00000018ff037819 */ /* 0x000fe20000011403 */
[----:B------:R-:W-:Y:S01]  /*6a10*/  IMAD R30, R38, R35, RZ ;  /* 0x00000023261e7224 */ /* 0x000fe200078e02ff */
[----:B------:R-:W-:Y:S01]  /*6a20*/  SHF.R.S32.HI R0, RZ, 0x18, R46 ;  /* 0x00000018ff007819 */ /* 0x000fe2000001142e */
[-C--:B------:R-:W-:Y:S01]  /*6a30*/  IMAD R24, R2, R40.reuse, R24 ;  /* 0x0000002802187224 */ /* 0x080fe200078e0218 */
[----:B------:R-:W-:Y:S01]  /*6a40*/  PRMT R2, R47, 0x8880, RZ ;  /* 0x000088802f027816 */ /* 0x000fe200000000ff */
[-C--:B------:R-:W-:Y:S01]  /*6a50*/  IMAD R25, R3, R40.reuse, R25 ;  /* 0x0000002803197224 */ /* 0x080fe200078e0219 */
[C---:B------:R-:W-:Y:S01]  /*6a60*/  SHF.L.U32 R3, R47.reuse, 0x10, RZ ;  /* 0x000000102f037819 */ /* 0x040fe200000006ff */
[----:B------:R-:W-:Y:S01]  /*6a70*/  IMAD.SHL.U32 R4, R47, 0x100, RZ ;  /* 0x000001002f047824 */ /* 0x000fe200078e00ff */
[----:B------:R-:W-:Y:S01]  /*6a80*/  SHF.R.S32.HI R5, RZ, 0x18, R47 ;  /* 0x00000018ff057819 */ /* 0x000fe2000001142f */
[-C--:B------:R-:W-:Y:S01]  /*6a90*/  IMAD R26, R0, R40.reuse, R26 ;  /* 0x00000028001a7224 */ /* 0x080fe200078e021a */
[----:B------:R-:W-:Y:S01]  /*6aa0*/  SHF.R.S32.HI R3, RZ, 0x18, R3 ;  /* 0x00000018ff037819 */ /* 0x000fe20000011403 */
[-C--:B------:R-:W-:Y:S01]  /*6ab0*/  IMAD R27, R2, R40.reuse, R27 ;  /* 0x00000028021b7224 */ /* 0x080fe200078e021b */
[----:B------:R-:W-:Y:S02]  /*6ac0*/  SHF.R.S32.HI R4, RZ, 0x18, R4 ;  /* 0x00000018ff047819 */ /* 0x000fe40000011404 */
[----:B------:R-:W-:Y:S01]  /*6ad0*/  I2IP.S8.S32.SAT R17, R18, R17, RZ ;  /* 0x0000001112117239 */ /* 0x000fe200000014ff */
[-C--:B------:R-:W-:Y:S01]  /*6ae0*/  IMAD R28, R3, R40.reuse, R28 ;  /* 0x00000028031c7224 */ /* 0x080fe200078e021c */
[----:B------:R-:W-:Y:S01]  /*6af0*/  I2IP.S8.S32.SAT R21, R22, R21, RZ ;  /* 0x0000001516157239 */ /* 0x000fe200000014ff */
[-C--:B------:R-:W-:Y:S01]  /*6b00*/  IMAD R29, R4, R40.reuse, R29 ;  /* 0x00000028041d7224 */ /* 0x080fe200078e021d */
[----:B------:R-:W-:Y:S01]  /*6b10*/  I2IP.S8.S32.SAT R16, R16, R15, R17 ;  /* 0x0000000f10107239 */ /* 0x000fe20000001411 */
[----:B------:R-:W-:Y:S01]  /*6b20*/  IMAD R30, R5, R40, R30 ;  /* 0x00000028051e7224 */ /* 0x000fe200078e021e */
[----:B------:R-:W-:Y:S02]  /*6b30*/  I2IP.S8.S32.SAT R17, R20, R19, R21 ;  /* 0x0000001314117239 */ /* 0x000fe40000001415 */
[----:B------:R-:W-:Y:S02]  /*6b40*/  I2IP.S8.S32.SAT R18, R26, R25, RZ ;  /* 0x000000191a127239 */ /* 0x000fe400000014ff */
[----:B------:R-:W-:Y:S02]  /*6b50*/  I2IP.S8.S32.SAT R19, R30, R29, RZ ;  /* 0x0000001d1e137239 */ /* 0x000fe400000014ff */
[----:B------:R-:W-:Y:S02]  /*6b60*/  IADD3 R2, PT, PT, R69, UR44, RZ ;  /* 0x0000002c45027c10 */ /* 0x000fe4000fffe0ff */
[----:B------:R-:W-:Y:S02]  /*6b70*/  SHF.L.U32 R0, R79, 0x4, RZ ;  /* 0x000000044f007819 */ /* 0x000fe400000006ff */
[----:B------:R-:W-:Y:S02]  /*6b80*/  I2IP.S8.S32.SAT R18, R24, R23, R18 ;  /* 0x0000001718127239 */ /* 0x000fe40000001412 */
[----:B------:R-:W-:Y:S02]  /*6b90*/  I2IP.S8.S32.SAT R19, R28, R27, R19 ;  /* 0x0000001b1c137239 */ /* 0x000fe40000001413 */
[----:B------:R-:W-:Y:S02]  /*6ba0*/  IADD3 R87, PT, PT, R2, R0, RZ ;  /* 0x0000000002577210 */ /* 0x000fe40007ffe0ff */
[----:B------:R-:W-:Y:S02]  /*6bb0*/  LEA R3, R81, UR44, 0x3 ;  /* 0x0000002c51037c11 */ /* 0x000fe4000f8e18ff */
[----:B------:R-:W-:Y:S01]  /*6bc0*/  @P6 SHF.L.U32 R4, R80, 0x1f, RZ ;  /* 0x0000001f50046819 */ /* 0x000fe200000006ff */
[----:B------:R1:W-:Y:S01]  /*6bd0*/  STS.128 [R87+0x2210], R16 ;  /* 0x0022101057007388 */ /* 0x0003e20000000c00 */
[----:B------:R-:W-:Y:S01]  /*6be0*/  @!PT LDS RZ, [RZ] ;  /* 0x00000000fffff984 */ /* 0x000fe20000000800 */
[----:B------:R-:W-:Y:S01]  /*6bf0*/  @!PT LDS RZ, [RZ] ;  /* 0x00000000fffff984 */ /* 0x000fe20000000800 */
[----:B------:R-:W-:Y:S01]  /*6c00*/  @!PT LDS RZ, [RZ] ;  /* 0x00000000fffff984 */ /* 0x000fe20000000800 */
[----:B------:R-:W-:Y:S01]  /*6c10*/  @!PT LDS RZ, [RZ] ;  /* 0x00000000fffff984 */ /* 0x000fe20000000800 */
[----:B------:R2:W-:Y:S07]  /*6c20*/  MEMBAR.ALL.CTA ;  /* 0x0000000000007992 */ /* 0x0005ee0000008000 */
[----:B--2---:R-:W2:Y:S02]  /*6c30*/  FENCE.VIEW.ASYNC.S ;  /* 0x00000000000073c6 */ /* 0x004ea40000000000 */
[----:B--2---:R-:W-:Y:S06]  /*6c40*/  BAR.SYNC.DEFER_BLOCKING 0x1, 0x80 ;  /* 0x0042000000007b1d */ /* 0x004fec0000010000 */
[----:B------:R-:W-:Y:S05]  /*6c50*/  @P0 BRA `(.L_x_107) ;  /* 0x0000000000280947 */ /* 0x000fea0003800000 */
[----:B------:R-:W2:Y:S01]  /*6c60*/  LDCU.64 UR6, c[0x0][0x348] ;  /* 0x00006900ff0677ac */ /* 0x000ea20008000a00 */
[----:B------:R-:W-:Y:S01]  /*6c70*/  UIADD3 UR4, UPT, UPT, UR44, 0x2200, URZ ;  /* 0x000022002c047890 */ /* 0x000fe2000fffe0ff */
[----:B------:R-:W-:Y:S05]  /*6c80*/  UMOV UR51, UR36 ;  /* 0x0000002400337c82 */ /* 0x000fea0008000000 */
[----:B------:R-:W-:Y:S04]  /*6c90*/  MOV R85, UR4 ;  /* 0x0000000400557c02 */ /* 0x000fe80008000f00 */
[----:B------:R-:W-:Y:S01]  /*6ca0*/  R2UR UR48, R85 ;  /* 0x00000000553072ca */ /* 0x000fe200000e0000 */
[----:B--2---:R-:W-:Y:S04]  /*6cb0*/  UIADD3 UR4, UP0, UPT, UR6, 0x680, URZ ;  /* 0x0000068006047890 */ /* 0x004fe8000ff1e0ff */
[----:B------:R-:W-:Y:S09]  /*6cc0*/  UIADD3.X UR5, UPT, UPT, URZ, UR7, URZ, UP0, !UPT ;  /* 0x00000007ff057290 */ /* 0x000ff200087fe4ff */
[----:B------:R2:W-:Y:S01]  /*6cd0*/  UTMASTG.3D [UR48], [UR4] ;  /* 0x00000030040073b5 */ /* 0x0005e20008010000 */
[----:B------:R0:W-:Y:S01]  /*6ce0*/  UTMACMDFLUSH ;  /* 0x00000000000079b7 */ /* 0x0001e20000000000 */
[----:B--2---:R-:W-:Y:S04]  /*6cf0*/  DEPBAR.LE SB0, 0x1 ;  /* 0x000080400000791a */ /* 0x004fe80000000000 */
.L_x_107:
[----:B------:R-:W-:Y:S05]  /*6d00*/  BSYNC.RECONVERGENT B0 ;  /* 0x0000000000007941 */ /* 0x000fea0003800200 */
.L_x_106:
[----:B------:R-:W-:Y:S06]  /*6d10*/  BAR.SYNC.DEFER_BLOCKING 0x1, 0x80 ;  /* 0x0042000000007b1d */ /* 0x000fec0000010000 */
[----:B------:R-:W2:Y:S01]  /*6d20*/  @P6 SYNCS.PHASECHK.TRANS64.TRYWAIT P0, [R3+URZ+0x80], R4 ;  /* 0x00008004030065a7 */ /* 0x000ea200080011ff */
[----:B------:R-:W-:Y:S01]  /*6d30*/  BSSY B1, `(.L_x_108) ;  /* 0x000001f000017945 */ /* 0x000fe20003800000 */
[----:B--2---:R-:W-:Y:S03]  /*6d40*/  @P6 SEL R56, RZ, 0x1, !P0 ;  /* 0x00000001ff386807 */ /* 0x004fe60004000000 */
[----:B------:R-:W-:Y:S05]  /*6d50*/  @!P6 BRA `(.L_x_109) ;  /* 0x000000000070e947 */ /* 0x000fea0003800000 */
[----:B------:R-:W-:Y:S01]  /*6d60*/  ISETP.NE.AND P1, PT, R57, RZ, PT ;  /* 0x000000ff3900720c */ /* 0x000fe20003f25270 */
[----:B------:R-:W-:Y:S01]  /*6d70*/  BSSY B0, `(.L_x_110) ;  /* 0x0000008000007945 */ /* 0x000fe20003800000 */
[----:B------:R-:W-:Y:S11]  /*6d80*/  ISETP.NE.AND P0, PT, R56, RZ, PT ;  /* 0x000000ff3800720c */ /* 0x000ff60003f05270 */
[----:B------:R-:W-:Y:S04]  /*6d90*/  @P1 IMAD R2, R81, 0x1000, R2 ;  /* 0x0000100051021824 */ /* 0x000fe800078e0202 */
[----:B------:R-:W-:Y:S01]  /*6da0*/  @P1 IMAD.IADD R4, R0, 0x1, R2 ;  /* 0x0000000100041824 */ /* 0x000fe200078e0202 */
[----:B------:R-:W-:Y:S06]  /*6db0*/  @P0 BRA `(.L_x_111) ;  /* 0x00000000000c0947 */ /* 0x000fec0003800000 */
[----:B------:R-:W-:Y:S04]  /*6dc0*/  SHF.L.U32 R0, R80, 0x1f, RZ ;  /* 0x0000001f50007819 */ /* 0x000fe800000006ff */
[----:B------:R-:W2:Y:S02]  /*6dd0*/  SYNCS.PHASECHK.TRANS64.TRYWAIT P0, [R3+URZ+0x80], R0 ;  /* 0x00008000030075a7 */ /* 0x000ea400080011ff */
[----:B--2---:R-:W-:Y:S05]  /*6de0*/  @!P0 BRA `(.L_x_112) ;  /* 0x0000001800308947 */ /* 0x004fea0003800000 */
.L_x_111:
[----:B------:R-:W-:Y:S05]  /*6df0*/  BSYNC B0 ;  /* 0x0000000000007941 */ /* 0x000fea0003800000 */
.L_x_110:
[----:B------:R-:W-:Y:S01]  /*6e00*/  ISETP.NE.AND P0, PT, R57, RZ, PT ;  /* 0x000000ff3900720c */ /* 0x000fe20003f05270 */
[----:B--2---:R-:W-:Y:S02]  /*6e10*/  VIADD R3, R3, 0x90 ;  /* 0x0000009003037836 */ /* 0x004fe40000000000 */
[----:B------:R-:W-:Y:S02]  /*6e20*/  IMAD.U32 R0, RZ, RZ, UR45 ;  /* 0x0000002dff007e24 */ /* 0x000fe4000f8e00ff */
[----:B------:R-:W-:Y:S03]  /*6e30*/  VIADD R81, R81, 0x1 ;  /* 0x0000000151517836 */ /* 0x000fe60000000000 */
[----:B------:R-:W-:Y:S05]  /*6e40*/  PRMT R0, R0, 0x654, R3 ;  /* 0x0000065400007816 */ /* 0x000fea0000000003 */
[----:B------:R2:W3:Y:S04]  /*6e50*/  @P0 LDS.128 R48, [R2+0x200] ;  /* 0x0002000002300984 */ /* 0x0004e80000000c00 */
        /* <DEDUP_REMOVED lines=11> */
[----:B--23--:R-:W-:Y:S02]  /*6f10*/  LOP3.LUT R80, R80, R0, RZ, 0x3c, !PT ;  /* 0x0000000050507212 */ /* 0x00cfe400078e3cff */
.L_x_109:
[----:B------:R-:W-:Y:S05]  /*6f20*/  BSYNC B1 ;  /* 0x0000000000017941 */ /* 0x000fea0003800000 */
.L_x_108:
[----:B------:R-:W-:Y:S05]  /*6f30*/  VIADD R0, R39, 0x40 ;  /* 0x0000004027007836 */ /* 0x000fea0000000000 */
[----:B------:R-:W-:Y:S04]  /*6f40*/  SHF.R.U32.HI R0, RZ, 0x15, R0 ;  /* 0x00000015ff007819 */ /* 0x000fe80000011600 */
[----:B------:R-:W-:Y:S11]  /*6f50*/  LOP3.LUT P0, RZ, R0, 0x3, R75, 0x48, !PT ;  /* 0x0000000300ff7812 */ /* 0x000ff6000780484b */
[----:B------:R-:W-:Y:S02]  /*6f60*/  @!UPT UIADD3 URZ, UPT, UPT, URZ, URZ, URZ ;  /* 0x000000fffffff290 */ /* 0x000fe4000fffe0ff */
[----:B------:R-:W-:Y:S05]  /*6f70*/  @!P0 BRA `(.L_x_113) ;  /* 0x0000000000408947 */ /* 0x000fea0003800000 */
[----:B------:R-:W2:Y:S01]  /*6f80*/  LDCU.64 UR8, c[0x4][0x70] ;  /* 0x01000e00ff0877ac */ /* 0x000ea20008000a00 */
[----:B------:R-:W-:Y:S01]  /*6f90*/  MOV R3, 0x0 ;  /* 0x0000000000037802 */ /* 0x000fe20000000f00 */
[----:B------:R-:W-:Y:S02]  /*6fa0*/  HFMA2 R12, -RZ, RZ, 0, 5.9604644775390625e-08 ;  /* 0x00000001ff0c7431 */ /* 0x000fe400000001ff */
[----:B------:R-:W-:Y:S02]  /*6fb0*/  IMAD.MOV.U32 R8, RZ, RZ, 0x192 ;  /* 0x00000192ff087424 */ /* 0x000fe400078e00ff */
[----:B------:R-:W-:Y:S01]  /*6fc0*/  IMAD.MOV.U32 R13, RZ, RZ, RZ ;  /* 0x000000ffff0d7224 */ /* 0x000fe200078e00ff */
[----:B------:R-:W3:Y:S01]  /*6fd0*/  LDCU.64 UR6, c[0x4][0x78] ;  /* 0x01000f00ff0677ac */ /* 0x000ee20008000a00 */
[----:B------:R-:W1:Y:S01]  /*6fe0*/  LDC.64 R2, c[0x4][R3] ;  /* 0x0100000003027b82 */ /* 0x000e620000000a00 */
[----:B------:R-:W5:Y:S01]  /*6ff0*/  LDCU.64 UR4, c[0x4][0x10] ;  /* 0x01000200ff0477ac */ /* 0x000f620008000a00 */
[----:B--2---:R-:W-:Y:S01]  /*7000*/  MOV R5, UR9 ;  /* 0x0000000900057c02 */ /* 0x004fe20008000f00 */
[----:B------:R-:W-:Y:S01]  /*7010*/  IMAD.U32 R4, RZ, RZ, UR8 ;  /* 0x00000008ff047e24 */ /* 0x000fe2000f8e00ff */
[----:B---3--:R-:W-:Y:S01]  /*7020*/  MOV R7, UR7 ;  /* 0x0000000700077c02 */ /* 0x008fe20008000f00 */
[----:B------:R-:W-:Y:S01]  /*7030*/  IMAD.U32 R6, RZ, RZ, UR6 ;  /* 0x00000006ff067e24 */ /* 0x000fe2000f8e00ff */
[----:B-----5:R-:W-:Y:S01]  /*7040*/  MOV R11, UR5 ;  /* 0x00000005000b7c02 */ /* 0x020fe20008000f00 */
[----:B------:R-:W-:Y:S02]  /*7050*/  IMAD.U32 R10, RZ, RZ, UR4 ;  /* 0x00000004ff0a7e24 */ /* 0x000fe4000f8e00ff */
[----:B------:R-:W-:Y:S07]  /*7060*/  LEPC R20, `(.L_x_113) ;  /* 0x000000001014794e */ /* 0x000fee0000000000 */
[----:B-1--4-:R-:W-:Y:S05]  /*7070*/  CALL.ABS.NOINC R2 ;  /* 0x0000000002007343 */ /* 0x012fea0003c00000 */
.L_x_113:
[----:B------:R-:W-:Y:S01]  /*7080*/  ISETP.NE.AND P0, PT, R86, RZ, PT ;  /* 0x000000ff5600720c */ /* 0x000fe20003f05270 */
[----:B------:R-:W-:Y:S05]  /*7090*/  WARPSYNC.ALL ;  /* 0x0000000000007948 */ /* 0x000fea0003800000 */
[----:B------:R-:W-:Y:S01]  /*70a0*/  IMAD.SHL.U32 R66, R49, 0x100, RZ ;  /* 0x0000010031427824 */ /* 0x000fe200078e00ff */
[----:B------:R-:W-:Y:S01]  /*70b0*/  R2UR UR4, R39 ;  /* 0x00000000270472ca */ /* 0x000fe200000e0000 */
[----:B------:R-:W-:Y:S01]  /*70c0*/  IMAD.SHL.U32 R60, R51, 0x100, RZ ;  /* 0x00000100333c7824 */ /* 0x000fe200078e00ff */
[C---:B------:R-:W-:Y:S01]  /*70d0*/  SHF.L.U32 R2, R48.reuse, 0x10, RZ ;  /* 0x0000001030027819 */ /* 0x040fe200000006ff */
[----:B-1--4-:R-:W-:Y:S01]  /*70e0*/  IMAD.SHL.U32 R54, R45, 0x100, RZ ;  /* 0x000001002d367824 */ /* 0x012fe200078e00ff */
[C---:B------:R-:W-:Y:S01]  /*70f0*/  PRMT R0, R48.reuse, 0x8880, RZ ;  /* 0x0000888030007816 */ /* 0x040fe200000000ff */
[----:B------:R-:W-:Y:S01]  /*7100*/  BSSY.RECONVERGENT B0, `(.L_x_114) ;  /* 0x000009f000007945 */ /* 0x000fe20003800200 */
[----:B------:R-:W-:Y:S02]  /*7110*/  SHF.L.U32 R3, R48, 0x8, RZ ;  /* 0x0000000830037819 */ /* 0x000fe400000006ff */
[----:B------:R-:W-:Y:S02]  /*7120*/  SHF.R.S32.HI R2, RZ, 0x18, R2 ;  /* 0x00000018ff027819 */ /* 0x000fe40000011402 */
[----:B------:R-:W-:Y:S02]  /*7130*/  PRMT R68, R49, 0x8880, RZ ;  /* 0x0000888031447816 */ /* 0x000fe400000000ff */
[----:B------:R-:W-:Y:S01]  /*7140*/  SHF.R.S32.HI R3, RZ, 0x18, R3 ;  /* 0x00000018ff037819 */ /* 0x000fe20000011403 */
[----:B------:R-:W-:Y:S01]  /*7150*/  LDTM.16dp32bit_t0_t15.x32 R4, tmem[UR4+0x40] ;  /* 0x00004004000479ee */ /* 0x000fe20008a80000 */
[----:B------:R-:W1:Y:S01]  /*7160*/  LDTM.16dp32bit_t16_t31.x32 R4, tmem[UR4+0x60] ;  /* 0x00006004000479ee */ /* 0x000e620008aa0000 */
[----:B------:R-:W-:Y:S01]  /*7170*/  NOP ;  /* 0x0000000000007918 */ /* 0x000fe20000000000 */
[C---:B------:R-:W-:Y:S02]  /*7180*/  SHF.L.U32 R63, R50.reuse, 0x8, RZ ;  /* 0x00000008323f7819 */ /* 0x040fe400000006ff */
[C---:B------:R-:W-:Y:S02]  /*7190*/  PRMT R62, R51.reuse, 0x8880, RZ ;  /* 0x00008880333e7816 */ /* 0x040fe400000000ff */
[----:B------:R-:W-:Y:S02]  /*71a0*/  SHF.L.U32 R61, R51, 0x10, RZ ;  /* 0x00000010333d7819 */ /* 0x000fe400000006ff */
[----:B------:R-:W-:Y:S02]  /*71b0*/  R2UR UR5, R43 ;  /* 0x000000002b0572ca */ /* 0x000fe400000e0000 */
[----:B------:R-:W-:Y:S01]  /*71c0*/  SHF.R.S32.HI R39, RZ, 0x18, R48 ;  /* 0x00000018ff277819 */ /* 0x000fe20000011430 */
[----:B------:R-:W-:Y:S01]  /*71d0*/  IMAD.SHL.U32 R48, R47, 0x100, RZ ;  /* 0x000001002f307824 */ /* 0x000fe200078e00ff */
[----:B------:R-:W-:Y:S02]  /*71e0*/  SHF.L.U32 R67, R49, 0x10, RZ ;  /* 0x0000001031437819 */ /* 0x000fe400000006ff */
[C---:B------:R-:W-:Y:S02]  /*71f0*/  PRMT R65, R50.reuse, 0x8880, RZ ;  /* 0x0000888032417816 */ /* 0x040fe400000000ff */
[----:B------:R-:W-:Y:S02]  /*7200*/  SHF.R.S32.HI R41, RZ, 0x18, R49 ;  /* 0x00000018ff297819 */ /* 0x000fe40000011431 */
[----:B------:R-:W-:Y:S02]  /*7210*/  SHF.L.U32 R64, R50, 0x10, RZ ;  /* 0x0000001032407819 */ /* 0x000fe400000006ff */
[----:B------:R-:W-:Y:S01]  /*7220*/  SHF.R.S32.HI R42, RZ, 0x18, R50 ;  /* 0x00000018ff2a7819 */ /* 0x000fe20000011432 */
[----:B------:R-:W-:Y:S01]  /*7230*/  UIADD3 UR4, UPT, UPT, UR5, 0xf0, URZ ;  /* 0x000000f005047890 */ /* 0x000fe2000fffe0ff */
[----:B------:R-:W-:Y:S01]  /*7240*/  PRMT R59, R44, 0x8880, RZ ;  /* 0x000088802c3b7816 */ /* 0x000fe200000000ff */
[C---:B-1----:R-:W-:Y:S02]  /*7250*/  IMAD R4, R38.reuse, R4, RZ ;  /* 0x0000000426047224 */ /* 0x042fe400078e02ff */
[----:B------:R-:W-:Y:S01]  /*7260*/  UPRMT UR4, UR45, 0x654, UR4 ;  /* 0x000006542d047896 */ /* 0x000fe20008000004 */
[C---:B------:R-:W-:Y:S01]  /*7270*/  IMAD R5, R38.reuse, R5, RZ ;  /* 0x0000000526057224 */ /* 0x040fe200078e02ff */
[----:B------:R-:W-:Y:S01]  /*7280*/  SHF.R.S32.HI R43, RZ, 0x18, R51 ;  /* 0x00000018ff2b7819 */ /* 0x000fe20000011433 */
[----:B------:R-:W-:Y:S01]  /*7290*/  IMAD R6, R38, R6, RZ ;  /* 0x0000000626067224 */ /* 0x000fe200078e02ff */
[----:B------:R-:W-:Y:S01]  /*72a0*/  SHF.L.U32 R51, R46, 0x8, RZ ;  /* 0x000000082e337819 */ /* 0x000fe200000006ff */
[----:B------:R-:W-:Y:S01]  /*72b0*/  IMAD R4, R0, R40, R4 ;  /* 0x0000002800047224 */ /* 0x000fe200078e0204 */
[----:B------:R-:W-:Y:S01]  /*72c0*/  MOV R0, R68 ;  /* 0x0000004400007202 */ /* 0x000fe20000000f00 */
[----:B------:R-:W-:Y:S01]  /*72d0*/  IMAD R7, R38, R7, RZ ;  /* 0x0000000726077224 */ /* 0x000fe200078e02ff */
[----:B------:R-:W-:Y:S01]  /*72e0*/  SHF.L.U32 R58, R44, 0x10, RZ ;  /* 0x000000102c3a7819 */ /* 0x000fe200000006ff */
[-C--:B------:R-:W-:Y:S01]  /*72f0*/  IMAD R5, R2, R40.reuse, R5 ;  /* 0x0000002802057224 */ /* 0x080fe200078e0205 */
[----:B------:R-:W-:Y:S01]  /*7300*/  SYNCS.ARRIVE.TRANS64.RED.A1T0 RZ, [UR4], RZ ;  /* 0x000000ffffff79a7 */ /* 0x000fe20008100404 */
[----:B------:R-:W-:Y:S01]  /*7310*/  IMAD R6, R3, R40, R6 ;  /* 0x0000002803067224 */ /* 0x000fe200078e0206 */
[----:B------:R-:W-:Y:S01]  /*7320*/  SHF.R.S32.HI R2, RZ, 0x18, R67 ;  /* 0x00000018ff027819 */ /* 0x000fe20000011443 */
[C---:B------:R-:W-:Y:S01]  /*7330*/  IMAD R8, R38.reuse, R8, RZ ;  /* 0x0000000826087224 */ /* 0x040fe200078e02ff */
[----:B------:R-:W-:Y:S01]  /*7340*/  SHF.R.S32.HI R3, RZ, 0x18, R66 ;  /* 0x00000018ff037819 */ /* 0x000fe20000011442 */
[-C--:B------:R-:W-:Y:S01]  /*7350*/  IMAD R7, R39, R40.reuse, R7 ;  /* 0x0000002827077224 */ /* 0x080fe200078e0207 */
[----:B------:R-:W-:Y:S01]  /*7360*/  MOV R39, R65 ;  /* 0x0000004100277202 */ /* 0x000fe20000000f00 */
[----:B------:R-:W-:Y:S01]  /*7370*/  IMAD R9, R38, R9, RZ ;  /* 0x0000000926097224 */ /* 0x000fe200078e02ff */
[C---:B------:R-:W-:Y:S01]  /*7380*/  PRMT R56, R45.reuse, 0x8880, RZ ;  /* 0x000088802d387816 */ /* 0x040fe200000000ff */
[----:B------:R-:W-:Y:S01]  /*7390*/  IMAD R8, R0, R40, R8 ;  /* 0x0000002800087224 */ /* 0x000fe200078e0208 */
[----:B------:R-:W-:Y:S01]  /*73a0*/  SHF.L.U32 R55, R45, 0x10, RZ ;  /* 0x000000102d377819 */ /* 0x000fe200000006ff */
[----:B------:R-:W-:Y:S01]  /*73b0*/  IMAD R10, R38, R10, RZ ;  /* 0x0000000a260a7224 */ /* 0x000fe200078e02ff */
[----:B------:R-:W-:Y:S01]  /*73c0*/  PRMT R53, R46, 0x8880, RZ ;  /* 0x000088802e357816 */ /* 0x000fe200000000ff */
[----:B------:R-:W-:Y:S01]  /*73d0*/  IMAD R9, R2, R40, R9 ;  /* 0x0000002802097224 */ /* 0x000fe200078e0209 */
[----:B------:R-:W-:Y:S01]  /*73e0*/  SHF.R.S32.HI R45, RZ, 0x18, R45 ;  /* 0x00000018ff2d7819 */ /* 0x000fe2000001142d */
[----:B------:R-:W-:Y:S01]  /*73f0*/  IMAD R0, R38, R20, RZ ;  /* 0x0000001426007224 */ /* 0x000fe200078e02ff */
[----:B------:R-:W-:Y:S01]  /*7400*/  SHF.L.U32 R52, R46, 0x10, RZ ;  /* 0x000000102e347819 */ /* 0x000fe200000006ff */
[C---:B------:R-:W-:Y:S01]  /*7410*/  IMAD R11, R38.reuse, R11, RZ ;  /* 0x0000000b260b7224 */ /* 0x040fe200078e02ff */
[C---:B------:R-:W-:Y:S01]  /*7420*/  PRMT R50, R47.reuse, 0x8880, RZ ;  /* 0x000088802f327816 */ /* 0x040fe200000000ff */
[C---:B------:R-:W-:Y:S01]  /*7430*/  IMAD R2, R38.reuse, R21, RZ ;  /* 0x0000001526027224 */ /* 0x040fe200078e02ff */
[----:B------:R-:W-:Y:S01]  /*7440*/  SHF.R.S32.HI R46, RZ, 0x18, R46 ;  /* 0x00000018ff2e7819 */ /* 0x000fe2000001142e */
[C---:B------:R-:W-:Y:S01]  /*7450*/  IMAD R20, R38.reuse, R24, RZ ;  /* 0x0000001826147224 */ /* 0x040fe200078e02ff */
[----:B------:R-:W-:Y:S01]  /*7460*/  SHF.L.U32 R49, R47, 0x10, RZ ;  /* 0x000000102f317819 */ /* 0x000fe200000006ff */
[C---:B------:R-:W-:Y:S01]  /*7470*/  IMAD R21, R38.reuse, R25, RZ ;  /* 0x0000001926157224 */ /* 0x040fe200078e02ff */
[----:B------:R-:W-:Y:S01]  /*7480*/  SHF.R.S32.HI R47, RZ, 0x18, R47 ;  /* 0x00000018ff2f7819 */ /* 0x000fe2000001142f */
[----:B------:R-:W-:Y:S01]  /*7490*/  IMAD R24, R38, R28, RZ ;  /* 0x0000001c26187224 */ /* 0x000fe200078e02ff */
[----:B------:R-:W-:Y:S01]  /*74a0*/  SHF.L.U32 R57, R44, 0x8, RZ ;  /* 0x000000082c397819 */ /* 0x000fe200000006ff */
[----:B------:R-:W-:Y:S01]  /*74b0*/  IMAD R10, R3, R40, R10 ;  /* 0x00000028030a7224 */ /* 0x000fe200078e020a */
[----:B------:R-:W-:Y:S01]  /*74c0*/  SHF.R.S32.HI R44, RZ, 0x18, R44 ;  /* 0x00000018ff2c7819 */ /* 0x000fe2000001142c */
[----:B------:R-:W-:Y:S01]  /*74d0*/  IMAD R12, R38, R12, RZ ;  /* 0x0000000c260c7224 */ /* 0x000fe200078e02ff */
[----:B------:R-:W-:Y:S01]  /*74e0*/  IADD3 R36, PT, PT, R36, 0x1, RZ ;  /* 0x0000000124247810 */ /* 0x000fe20007ffe0ff */
[C---:B------:R-:W-:Y:S02]  /*74f0*/  IMAD R25, R38.reuse, R29, RZ ;  /* 0x0000001d26197224 */ /* 0x040fe400078e02ff */
[C---:B------:R-:W-:Y:S01]  /*7500*/  IMAD R28, R38.reuse, R32, RZ ;  /* 0x00000020261c7224 */ /* 0x040fe200078e02ff */
[----:B------:R-:W-:Y:S01]  /*7510*/  SHF.R.S32.HI R32, RZ, 0x18, R64 ;  /* 0x00000018ff207819 */ /* 0x000fe20000011440 */
[C---:B------:R-:W-:Y:S01]  /*7520*/  IMAD R29, R38.reuse, R33, RZ ;  /* 0x00000021261d7224 */ /* 0x040fe200078e02ff */
[----:B------:R-:W-:Y:S01]  /*7530*/  I2IP.S8.S32.SAT R33, R7, R6, RZ ;  /* 0x0000000607217239 */ /* 0x000fe200000014ff */
[----:B------:R-:W-:Y:S01]  /*7540*/  IMAD R11, R41, R40, R11 ;  /* 0x00000028290b7224 */ /* 0x000fe200078e020b */
[----:B------:R-:W-:Y:S01]  /*7550*/  SHF.R.S32.HI R6, RZ, 0x18, R63 ;  /* 0x00000018ff067819 */ /* 0x000fe2000001143f */
[C---:B------:R-:W-:Y:S01]  /*7560*/  IMAD R13, R38.reuse, R13, RZ ;  /* 0x0000000d260d7224 */ /* 0x040fe200078e02ff */
[----:B------:R-:W-:Y:S01]  /*7570*/  MOV R7, R62 ;  /* 0x0000003e00077202 */ /* 0x000fe20000000f00 */
[C---:B------:R-:W-:Y:S02]  /*7580*/  IMAD R14, R38.reuse, R14, RZ ;  /* 0x0000000e260e7224 */ /* 0x040fe400078e02ff */
[C---:B------:R-:W-:Y:S02]  /*7590*/  IMAD R3, R38.reuse, R22, RZ ;  /* 0x0000001626037224 */ /* 0x040fe400078e02ff */
[----:B------:R-:W-:Y:S02]  /*75a0*/  IMAD R12, R39, R40, R12 ;  /* 0x00000028270c7224 */ /* 0x000fe400078e020c */
[C---:B------:R-:W-:Y:S02]  /*75b0*/  IMAD R22, R38.reuse, R26, RZ ;  /* 0x0000001a26167224 */ /* 0x040fe400078e02ff */
[C---:B------:R-:W-:Y:S02]  /*75c0*/  IMAD R15, R38.reuse, R15, RZ ;  /* 0x0000000f260f7224 */ /* 0x040fe400078e02ff */
[----:B------:R-:W-:Y:S02]  /*75d0*/  IMAD R26, R38, R30, RZ ;  /* 0x0000001e261a7224 */ /* 0x000fe400078e02ff */
[----:B------:R-:W-:Y:S02]  /*75e0*/  IMAD R13, R32, R40, R13 ;  /* 0x00000028200d7224 */ /* 0x000fe400078e020d */
[C---:B------:R-:W-:Y:S01]  /*75f0*/  IMAD R30, R38.reuse, R34, RZ ;  /* 0x00000022261e7224 */ /* 0x040fe200078e02ff */
[----:B------:R-:W-:Y:S01]  /*7600*/  I2IP.S8.S32.SAT R34, R11, R10, RZ ;  /* 0x0000000a0b227239 */ /* 0x000fe200000014ff */
[----:B------:R-:W-:Y:S01]  /*7610*/  IMAD R16, R38, R16, RZ ;  /* 0x0000001026107224 */ /* 0x000fe200078e02ff */
[----:B------:R-:W-:Y:S01]  /*7620*/  SHF.R.S32.HI R10, RZ, 0x18, R61 ;  /* 0x00000018ff0a7819 */ /* 0x000fe2000001143d */
[----:B------:R-:W-:Y:S01]  /*7630*/  IMAD R14, R6, R40, R14 ;  /* 0x00000028060e7224 */ /* 0x000fe200078e020e */
[----:B------:R-:W-:Y:S01]  /*7640*/  I2IP.S8.S32.SAT R61, R9, R8, R34 ;  /* 0x00000008093d7239 */ /* 0x000fe20000001422 */
[----:B------:R-:W-:Y:S01]  /*7650*/  IMAD R17, R38, R17, RZ ;  /* 0x0000001126117224 */ /* 0x000fe200078e02ff */
[----:B------:R-:W-:Y:S01]  /*7660*/  SHF.R.S32.HI R11, RZ, 0x18, R60 ;  /* 0x00000018ff0b7819 */ /* 0x000fe2000001143c */
[----:B------:R-:W-:Y:S01]  /*7670*/  IMAD R15, R42, R40, R15 ;  /* 0x000000282a0f7224 */ /* 0x000fe200078e020f */
[----:B------:R-:W-:Y:S01]  /*7680*/  I2IP.S8.S32.SAT R60, R5, R4, R33 ;  /* 0x00000004053c7239 */ /* 0x000fe20000001421 */
[C---:B------:R-:W-:Y:S01]  /*7690*/  IMAD R18, R38.reuse, R18, RZ ;  /* 0x0000001226127224 */ /* 0x040fe200078e02ff */
[----:B------:R-:W-:Y:S01]  /*76a0*/  SHF.R.S32.HI R5, RZ, 0x18, R58 ;  /* 0x00000018ff057819 */ /* 0x000fe2000001143a */
[----:B------:R-:W-:Y:S01]  /*76b0*/  IMAD R16, R7, R40, R16 ;  /* 0x0000002807107224 */ /* 0x000fe200078e0210 */
[----:B------:R-:W-:Y:S01]  /*76c0*/  I2IP.S8.S32.SAT R14, R15, R14, RZ ;  /* 0x0000000e0f0e7239 */ /* 0x000fe200000014ff */
[----:B------:R-:W-:Y:S01]  /*76d0*/  IMAD R19, R38, R19, RZ ;  /* 0x0000001326137224 */ /* 0x000fe200078e02ff */
[----:B------:R-:W-:Y:S01]  /*76e0*/  SHF.R.S32.HI R7, RZ, 0x18, R48 ;  /* 0x00000018ff077819 */ /* 0x000fe20000011430 */
[----:B------:R-:W-:Y:S01]  /*76f0*/  IMAD R17, R10, R40, R17 ;  /* 0x000000280a117224 */ /* 0x000fe200078e0211 */
[----:B------:R-:W-:Y:S01]  /*7700*/  I2IP.S8.S32.SAT R62, R13, R12, R14 ;  /* 0x0000000c0d3e7239 */ /* 0x000fe2000000140e */
[-C--:B------:R-:W-:Y:S01]  /*7710*/  IMAD R18, R11, R40.reuse, R18 ;  /* 0x000000280b127224 */ /* 0x080fe200078e0212 */
[----:B------:R-:W-:Y:S01]  /*7720*/  SHF.R.S32.HI R6, RZ, 0x18, R57 ;  /* 0x00000018ff067819 */ /* 0x000fe20000011439 */
[----:B------:R-:W-:Y:S02]  /*7730*/  IMAD.MOV.U32 R4, RZ, RZ, R59 ;  /* 0x000000ffff047224 */ /* 0x000fe400078e003b */
[-C--:B------:R-:W-:Y:S02]  /*7740*/  IMAD R19, R43, R40.reuse, R19 ;  /* 0x000000282b137224 */ /* 0x080fe400078e0213 */
[----:B------:R-:W-:Y:S01]  /*7750*/  IMAD R0, R4, R40, R0 ;  /* 0x0000002804007224 */ /* 0x000fe200078e0200 */
[----:B------:R-:W-:Y:S01]  /*7760*/  MOV R4, R56 ;  /* 0x0000003800047202 */ /* 0x000fe20000000f00 */
[----:B------:R-:W-:Y:S01]  /*7770*/  IMAD R23, R38, R23, RZ ;  /* 0x0000001726177224 */ /* 0x000fe200078e02ff */
[----:B------:R-:W-:Y:S01]  /*7780*/  I2IP.S8.S32.SAT R18, R19, R18, RZ ;  /* 0x0000001213127239 */ /* 0x000fe200000014ff */
[-C--:B------:R-:W-:Y:S01]  /*7790*/  IMAD R2, R5, R40.reuse, R2 ;  /* 0x0000002805027224 */ /* 0x080fe200078e0202 */
[----:B------:R-:W-:Y:S01]  /*77a0*/  SHF.R.S32.HI R5, RZ, 0x18, R55 ;  /* 0x00000018ff057819 */ /* 0x000fe20000011437 */
[----:B------:R-:W-:Y:S01]  /*77b0*/  IMAD R3, R6, R40, R3 ;  /* 0x0000002806037224 */ /* 0x000fe200078e0203 */
[----:B------:R-:W-:Y:S01]  /*77c0*/  I2IP.S8.S32.SAT R63, R17, R16, R18 ;  /* 0x00000010113f7239 */ /* 0x000fe20000001412 */
[-C--:B------:R-:W-:Y:S01]  /*77d0*/  IMAD R23, R44, R40.reuse, R23 ;  /* 0x000000282c177224 */ /* 0x080fe200078e0217 */
[----:B------:R-:W-:Y:S01]  /*77e0*/  SHF.R.S32.HI R6, RZ, 0x18, R54 ;  /* 0x00000018ff067819 */ /* 0x000fe20000011436 */
[-C--:B------:R-:W-:Y:S01]  /*77f0*/  IMAD R20, R4, R40.reuse, R20 ;  /* 0x0000002804147224 */ /* 0x080fe200078e0214 */
[----:B------:R-:W-:Y:S01]  /*7800*/  MOV R4, R53 ;  /* 0x0000003500047202 */ /* 0x000fe20000000f00 */
[----:B------:R1:W-:Y:S01]  /*7810*/  STS.128 [R69+UR44+0x3200], R60 ;  /* 0x0032003c45007988 */ /* 0x0003e20008000c2c */
[----:B------:R-:W-:Y:S01]  /*7820*/  IMAD R27, R38, R27, RZ ;  /* 0x0000001b261b7224 */ /* 0x000fe200078e02ff */
[----:B------:R-:W-:Y:S01]  /*7830*/  I2IP.S8.S32.SAT R3, R23, R3, RZ ;  /* 0x0000000317037239 */ /* 0x000fe200000014ff */
[-C--:B------:R-:W-:Y:S01]  /*7840*/  IMAD R21, R5, R40.reuse, R21 ;  /* 0x0000002805157224 */ /* 0x080fe200078e0215 */
[----:B------:R-:W-:Y:S01]  /*7850*/  SHF.R.S32.HI R5, RZ, 0x18, R52 ;  /* 0x00000018ff057819 */ /* 0x000fe20000011434 */
[-C--:B------:R-:W-:Y:S01]  /*7860*/  IMAD R22, R6, R40.reuse, R22 ;  /* 0x0000002806167224 */ /* 0x080fe200078e0216 */
[----:B------:R-:W-:Y:S01]  /*7870*/  SHF.R.S32.HI R6, RZ, 0x18, R49 ;  /* 0x00000018ff067819 */ /* 0x000fe20000011431 */
[-C--:B------:R-:W-:Y:S02]  /*7880*/  IMAD R27, R45, R40.reuse, R27 ;  /* 0x000000282d1b7224 */ /* 0x080fe400078e021b */
[-C--:B------:R-:W-:Y:S01]  /*7890*/  IMAD R24, R4, R40.reuse, R24 ;  /* 0x0000002804187224 */ /* 0x080fe200078e0218 */
[----:B------:R-:W-:Y:S01]  /*78a0*/  SHF.R.S32.HI R4, RZ, 0x18, R51 ;  /* 0x00000018ff047819 */ /* 0x000fe20000011433 */
[----:B------:R-:W-:Y:S01]  /*78b0*/  IMAD R25, R5, R40, R25 ;  /* 0x0000002805197224 */ /* 0x000fe200078e0219 */
[----:B------:R-:W-:Y:S01]  /*78c0*/  MOV R5, R50 ;  /* 0x0000003200057202 */ /* 0x000fe20000000f00 */
[----:B------:R-:W-:Y:S02]  /*78d0*/  IMAD R31, R38, R31, RZ ;  /* 0x0000001f261f7224 */ /* 0x000fe400078e02ff */
[----:B------:R-:W-:Y:S01]  /*78e0*/  IMAD R26, R4, R40, R26 ;  /* 0x00000028041a7224 */ /* 0x000fe200078e021a */
[----:B------:R-:W-:Y:S01]  /*78f0*/  I2IP.S8.S32.SAT R4, R2, R0, R3 ;  /* 0x0000000002047239 */ /* 0x000fe20000001403 */
[-C--:B------:R-:W-:Y:S02]  /*7900*/  IMAD R31, R46, R40.reuse, R31 ;  /* 0x000000282e1f7224 */ /* 0x080fe400078e021f */
[----:B------:R-:W-:Y:S01]  /*7910*/  IMAD R28, R5, R40, R28 ;  /* 0x00000028051c7224 */ /* 0x000fe200078e021c */
[----:B------:R-:W-:Y:S01]  /*7920*/  I2IP.S8.S32.SAT R5, R27, R22, RZ ;  /* 0x000000161b057239 */ /* 0x000fe200000014ff */
[----:B------:R-:W-:Y:S01]  /*7930*/  IMAD R29, R6, R40, R29 ;  /* 0x00000028061d7224 */ /* 0x000fe200078e021d */
[----:B------:R-:W-:Y:S01]  /*7940*/  I2IP.S8.S32.SAT R6, R31, R26, RZ ;  /* 0x0000001a1f067239 */ /* 0x000fe200000014ff */
[----:B------:R-:W-:Y:S01]  /*7950*/  IMAD R35, R38, R35, RZ ;  /* 0x0000002326237224 */ /* 0x000fe200078e02ff */
[----:B------:R-:W-:Y:S01]  /*7960*/  I2IP.S8.S32.SAT R5, R21, R20, R5 ;  /* 0x0000001415057239 */ /* 0x000fe20000001405 */
[----:B------:R-:W-:Y:S01]  /*7970*/  IMAD R30, R7, R40, R30 ;  /* 0x00000028071e7224 */ /* 0x000fe200078e021e */
[----:B------:R-:W-:Y:S01]  /*7980*/  I2IP.S8.S32.SAT R6, R25, R24, R6 ;  /* 0x0000001819067239 */ /* 0x000fe20000001406 */
[----:B------:R-:W-:Y:S05]  /*7990*/  IMAD R35, R47, R40, R35 ;  /* 0x000000282f237224 */ /* 0x000fea00078e0223 */
[----:B------:R-:W-:Y:S04]  /*79a0*/  I2IP.S8.S32.SAT R7, R35, R30, RZ ;  /* 0x0000001e23077239 */ /* 0x000fe800000014ff */
[----:B------:R-:W-:Y:S05]  /*79b0*/  I2IP.S8.S32.SAT R7, R29, R28, R7 ;  /* 0x0000001c1d077239 */ /* 0x000fea0000001407 */
        /* <DEDUP_REMOVED lines=10> */
[----:B------:R-:W-:Y:S02]  /*7a60*/  UIADD3 UR9, UPT, UPT, UR49, 0x40, URZ ;  /* 0x0000004031097890 */ /* 0x000fe4000fffe0ff */
[----:B------:R-:W-:Y:S01]  /*7a70*/  UIADD3 UR8, UPT, UPT, UR44, 0x3200, URZ ;  /* 0x000032002c087890 */ /* 0x000fe2000fffe0ff */
[----:B------:R-:W-:Y:S01]  /*7a80*/  UMOV UR10, UR50 ;  /* 0x00000032000a7c82 */ /* 0x000fe20008000000 */
[----:B------:R-:W-:Y:S01]  /*7a90*/  UMOV UR11, UR36 ;  /* 0x00000024000b7c82 */ /* 0x000fe20008000000 */
[----:B--2---:R-:W-:Y:S04]  /*7aa0*/  UIADD3 UR4, UP0, UPT, UR6, 0x680, URZ ;  /* 0x0000068006047890 */ /* 0x004fe8000ff1e0ff */
[----:B------:R-:W-:Y:S09]  /*7ab0*/  UIADD3.X UR5, UPT, UPT, URZ, UR7, URZ, UP0, !UPT ;  /* 0x00000007ff057290 */ /* 0x000ff200087fe4ff */
[----:B------:R2:W-:Y:S01]  /*7ac0*/  UTMASTG.3D [UR8], [UR4] ;  /* 0x00000008040073b5 */ /* 0x0005e20008010000 */
[----:B------:R0:W-:Y:S01]  /*7ad0*/  UTMACMDFLUSH ;  /* 0x00000000000079b7 */ /* 0x0001e20000000000 */
[----:B--2---:R-:W-:Y:S04]  /*7ae0*/  DEPBAR.LE SB0, 0x1 ;  /* 0x000080400000791a */ /* 0x004fe80000000000 */
.L_x_115:
[----:B------:R-:W-:Y:S05]  /*7af0*/  BSYNC.RECONVERGENT B0 ;  /* 0x0000000000007941 */ /* 0x000fea0003800200 */
.L_x_114:
[----:B------:R-:W-:Y:S01]  /*7b00*/  R2UR UR4, R76 ;  /* 0x000000004c0472ca */ /* 0x000fe200000e0000 */
[----:B------:R-:W-:Y:S01]  /*7b10*/  BAR.SYNC.DEFER_BLOCKING 0x1, 0x80 ;  /* 0x0042000000007b1d */ /* 0x000fe20000010000 */
[----:B------:R-:W-:Y:S01]  /*7b20*/  ISETP.NE.AND P0, PT, R78, 0x2, PT ;  /* 0x000000024e00780c */ /* 0x000fe20003f05270 */
[----:B------:R-:W-:Y:S01]  /*7b30*/  UISETP.NE.AND UP0, UPT, UR46, URZ, UPT ;  /* 0x000000ff2e00728c */ /* 0x000fe2000bf05270 */
[----:B------:R-:W-:Y:S01]  /*7b40*/  ISETP.NE.AND P1, PT, R36, 0x4, PT ;  /* 0x000000042400780c */ /* 0x000fe20003f25270 */
[----:B------:R-:W-:Y:S01]  /*7b50*/  UIADD3 UR26, UPT, UPT, UR37, UR63, URZ ;  /* 0x0000003f251a7290 */ /* 0x000fe2000fffe0ff */
[----:B------:R-:W-:Y:S02]  /*7b60*/  SEL R2, RZ, 0x1, P0 ;  /* 0x00000001ff027807 */ /* 0x000fe40000000000 */
[----:B------:R-:W-:Y:S02]  /*7b70*/  SEL R0, RZ, 0x1, P1 ;  /* 0x00000001ff007807 */ /* 0x000fe40000800000 */
[----:B------:R-:W-:Y:S02]  /*7b80*/  LOP3.LUT R82, R82, R2, RZ, 0x3c, !PT ;  /* 0x0000000252527212 */ /* 0x000fe400078e3cff */
[----:B------:R-:W-:Y:S01]  /*7b90*/  LOP3.LUT R83, R83, R0, RZ, 0x3c, !PT ;  /* 0x0000000053537212 */ /* 0x000fe200078e3cff */
[----:B------:R-:W-:Y:S01]  /*7ba0*/  UIADD3 UR20, UPT, UPT, UR38, UR4, URZ ;  /* 0x0000000426147290 */ /* 0x000fe2000fffe0ff */
[----:B------:R-:W-:Y:S02]  /*7bb0*/  SEL R78, R78, RZ, P0 ;  /* 0x000000ff4e4e7207 */ /* 0x000fe40000000000 */
[----:B------:R-:W-:Y:S01]  /*7bc0*/  SEL R36, R36, RZ, P1 ;  /* 0x000000ff24247207 */ /* 0x000fe20000800000 */
[----:B------:R-:W-:Y:S01]  /*7bd0*/  UMOV UR36, UR59 ;  /* 0x0000003b00247c82 */ /* 0x000fe20008000000 */
[----:B------:R-:W-:Y:S07]  /*7be0*/  BRA.U UP0, `(.L_x_116) ;  /* 0xffffffd500787547 */ /* 0x000fee000b83ffff */
[----:B------:R-:W-:Y:S05]  /*7bf0*/  EXIT ;  /* 0x000000000000794d */ /* 0x000fea0003800000 */
.L_x_25:
[----:B---3--:R3:W4:Y:S02]  /*7c00*/  SYNCS.PHASECHK.TRANS64.TRYWAIT P0, [R0+URZ+0x120], R2 ;  /* 0x00012002000075a7 */ /* 0x00872400080011ff */
[----:B----4-:R-:W-:Y:S05]  /*7c10*/  @!P0 NANOSLEEP.SYNCS 0x989680 ;  /* 0x009896800000895d */ /* 0x010fea0003900000 */
[----:B------:R-:W4:Y:S02]  /*7c20*/  @!P0 SYNCS.PHASECHK.TRANS64 P0, [R0+URZ+0x120], R2 ;  /* 0x00012002000085a7 */ /* 0x000f2400080010ff */
[----:B----4-:R-:W-:Y:S05]  /*7c30*/  @!P0 BRA `(.L_x_25) ;  /* 0xfffffffc00f08947 */ /* 0x010fea000383ffff */
[----:B------:R-:W-:Y:S05]  /*7c40*/  BRA `(.L_x_117) ;  /* 0xffffff9c00247947 */ /* 0x000fea000383ffff */
.L_x_28:
[----:B--2---:R-:W-:-:S07]  /*7c50*/  MOV R0, UR33 ;  /* 0x0000002100007c02 */ /* 0x004fce0008000f00 */
.L_x_118:
[----:B--2---:R2:W3:Y:S02]  /*7c60*/  SYNCS.PHASECHK.TRANS64.TRYWAIT P0, [R0+URZ+0x40], R3 ;  /* 0x00004003000075a7 */ /* 0x0044e400080011ff */
[----:B---3--:R-:W-:Y:S05]  /*7c70*/  @!P0 NANOSLEEP.SYNCS 0x989680 ;  /* 0x009896800000895d */ /* 0x008fea0003900000 */
[----:B------:R-:W3:Y:S02]  /*7c80*/  @!P0 SYNCS.PHASECHK.TRANS64 P0, [R0+URZ+0x40], R3 ;  /* 0x00004003000085a7 */ /* 0x000ee400080010ff */
[----:B---3--:R-:W-:Y:S05]  /*7c90*/  @!P0 BRA `(.L_x_118) ;  /* 0xfffffffc00f08947 */ /* 0x008fea000383ffff */
[----:B------:R-:W-:Y:S05]  /*7ca0*/  BRA `(.L_x_27) ;  /* 0xffffff9c006c7947 */ /* 0x000fea000383ffff */
.L_x_35:
[----:B-1----:R-:W-:-:S07]  /*7cb0*/  MOV R0, UR17 ;  /* 0x0000001100007c02 */ /* 0x002fce0008000f00 */
.L_x_119:
[----:B-1----:R1:W2:Y:S02]  /*7cc0*/  SYNCS.PHASECHK.TRANS64.TRYWAIT P0, [R0+URZ+0x40], R3 ;  /* 0x00004003000075a7 */ /* 0x0022a400080011ff */
[----:B--2---:R-:W-:Y:S05]  /*7cd0*/  @!P0 NANOSLEEP.SYNCS 0x989680 ;  /* 0x009896800000895d */ /* 0x004fea0003900000 */
[----:B------:R-:W2:Y:S02]  /*7ce0*/  @!P0 SYNCS.PHASECHK.TRANS64 P0, [R0+URZ+0x40], R3 ;  /* 0x00004003000085a7 */ /* 0x000ea400080010ff */
[----:B--2---:R-:W-:Y:S05]  /*7cf0*/  @!P0 BRA `(.L_x_119) ;  /* 0xfffffffc00f08947 */ /* 0x004fea000383ffff */
[----:B------:R-:W-:Y:S05]  /*7d00*/  BRA `(.L_x_34) ;  /* 0xffffffa000287947 */ /* 0x000fea000383ffff */
.L_x_40:
[----:B-1----:R1:W2:Y:S02]  /*7d10*/  SYNCS.PHASECHK.TRANS64.TRYWAIT P0, [R3+URZ+0xb0], R0 ;  /* 0x0000b000030075a7 */ /* 0x0022a400080011ff */
[----:B--2---:R-:W-:Y:S05]  /*7d20*/  @!P0 NANOSLEEP.SYNCS 0x989680 ;  /* 0x009896800000895d */ /* 0x004fea0003900000 */
[----:B------:R-:W2:Y:S02]  /*7d30*/  @!P0 SYNCS.PHASECHK.TRANS64 P0, [R3+URZ+0xb0], R0 ;  /* 0x0000b000030085a7 */ /* 0x000ea400080010ff */
[----:B--2---:R-:W-:Y:S05]  /*7d40*/  @!P0 BRA `(.L_x_40) ;  /* 0xfffffffc00f08947 */ /* 0x004fea000383ffff */
[----:B------:R-:W-:Y:S05]  /*7d50*/  BRA `(.L_x_120) ;  /* 0xffffffa000cc7947 */ /* 0x000fea000383ffff */
.L_x_44:
[----:B------:R-:W-:-:S07]  /*7d60*/  MOV R0, UR4 ;  /* 0x0000000400007c02 */ /* 0x000fce0008000f00 */
.L_x_121:
[----:B-1----:R1:W2:Y:S02]  /*7d70*/  SYNCS.PHASECHK.TRANS64.TRYWAIT P0, [R0+URZ], R2 ;  /* 0x00000002000075a7 */ /* 0x0022a400080011ff */
[----:B--2---:R-:W-:Y:S05]  /*7d80*/  @!P0 NANOSLEEP.SYNCS 0x989680 ;  /* 0x009896800000895d */ /* 0x004fea0003900000 */
[----:B------:R-:W2:Y:S02]  /*7d90*/  @!P0 SYNCS.PHASECHK.TRANS64 P0, [R0+URZ], R2 ;  /* 0x00000002000085a7 */ /* 0x000ea400080010ff */
[----:B--2---:R-:W-:Y:S05]  /*7da0*/  @!P0 BRA `(.L_x_121) ;  /* 0xfffffffc00f08947 */ /* 0x004fea000383ffff */
[----:B------:R-:W-:Y:S05]  /*7db0*/  BRA `(.L_x_122) ;  /* 0xffffffa800747947 */ /* 0x000fea000383ffff */
.L_x_45:
[----:B------:R-:W-:-:S07]  /*7dc0*/  MOV R0, UR5 ;  /* 0x0000000500007c02 */ /* 0x000fce0008000f00 */
.L_x_123:
[----:B-1----:R1:W2:Y:S02]  /*7dd0*/  SYNCS.PHASECHK.TRANS64.TRYWAIT P0, [R0+URZ], R3 ;  /* 0x00000003000075a7 */ /* 0x0022a400080011ff */
[----:B--2---:R-:W-:Y:S05]  /*7de0*/  @!P0 NANOSLEEP.SYNCS 0x989680 ;  /* 0x009896800000895d */ /* 0x004fea0003900000 */
[----:B------:R-:W2:Y:S02]  /*7df0*/  @!P0 SYNCS.PHASECHK.TRANS64 P0, [R0+URZ], R3 ;  /* 0x00000003000085a7 */ /* 0x000ea400080010ff */
[----:B--2---:R-:W-:Y:S05]  /*7e00*/  @!P0 BRA `(.L_x_123) ;  /* 0xfffffffc00f08947 */ /* 0x004fea000383ffff */
[----:B------:R-:W-:Y:S05]  /*7e10*/  BRA `(.L_x_124) ;  /* 0xffffffa800807947 */ /* 0x000fea000383ffff */
.L_x_46:
[----:B------:R-:W-:-:S07]  /*7e20*/  MOV R0, UR5 ;  /* 0x0000000500007c02 */ /* 0x000fce0008000f00 */
.L_x_125:
[----:B-1----:R1:W2:Y:S02]  /*7e30*/  SYNCS.PHASECHK.TRANS64.TRYWAIT P0, [R0+URZ], R3 ;  /* 0x00000003000075a7 */ /* 0x0022a400080011ff */
[----:B--2---:R-:W-:Y:S05]  /*7e40*/  @!P0 NANOSLEEP.SYNCS 0x989680 ;  /* 0x009896800000895d */ /* 0x004fea0003900000 */
[----:B------:R-:W2:Y:S02]  /*7e50*/  @!P0 SYNCS.PHASECHK.TRANS64 P0, [R0+URZ], R3 ;  /* 0x00000003000085a7 */ /* 0x000ea400080010ff */
[----:B--2---:R-:W-:Y:S05]  /*7e60*/  @!P0 BRA `(.L_x_125) ;  /* 0xfffffffc00f08947 */ /* 0x004fea000383ffff */
[----:B------:R-:W-:Y:S05]  /*7e70*/  BRA `(.L_x_126) ;  /* 0xffffffa8008c7947 */ /* 0x000fea000383ffff */
.L_x_47:
[----:B------:R-:W-:-:S07]  /*7e80*/  MOV R0, UR5 ;  /* 0x0000000500007c02 */ /* 0x000fce0008000f00 */
.L_x_127:
[----:B-1----:R1:W2:Y:S02]  /*7e90*/  SYNCS.PHASECHK.TRANS64.TRYWAIT P0, [R0+URZ], R3 ;  /* 0x00000003000075a7 */ /* 0x0022a400080011ff */
[----:B--2---:R-:W-:Y:S05]  /*7ea0*/  @!P0 NANOSLEEP.SYNCS 0x989680 ;  /* 0x009896800000895d */ /* 0x004fea0003900000 */
[----:B------:R-:W2:Y:S02]  /*7eb0*/  @!P0 SYNCS.PHASECHK.TRANS64 P0, [R0+URZ], R3 ;  /* 0x00000003000085a7 */ /* 0x000ea400080010ff */
[----:B--2---:R-:W-:Y:S05]  /*7ec0*/  @!P0 BRA `(.L_x_127) ;  /* 0xfffffffc00f08947 */ /* 0x004fea000383ffff */
[----:B------:R-:W-:Y:S05]  /*7ed0*/  BRA `(.L_x_128) ;  /* 0xffffffa800987947 */ /* 0x000fea000383ffff */
.L_x_48:
[----:B------:R-:W-:-:S07]  /*7ee0*/  MOV R0, UR5 ;  /* 0x0000000500007c02 */ /* 0x000fce0008000f00 */
.L_x_129:
[----:B-1----:R1:W2:Y:S02]  /*7ef0*/  SYNCS.PHASECHK.TRANS64.TRYWAIT P0, [R0+URZ], R3 ;  /* 0x00000003000075a7 */ /* 0x0022a400080011ff */
[----:B--2---:R-:W-:Y:S05]  /*7f00*/  @!P0 NANOSLEEP.SYNCS 0x989680 ;  /* 0x009896800000895d */ /* 0x004fea0003900000 */
[----:B------:R-:W2:Y:S02]  /*7f10*/  @!P0 SYNCS.PHASECHK.TRANS64 P0, [R0+URZ], R3 ;  /* 0x00000003000085a7 */ /* 0x000ea400080010ff */
[----:B--2---:R-:W-:Y:S05]  /*7f20*/  @!P0 BRA `(.L_x_129) ;  /* 0xfffffffc00f08947 */ /* 0x004fea000383ffff */
[----:B------:R-:W-:Y:S05]  /*7f30*/  BRA `(.L_x_130) ;  /* 0xffffffa800a47947 */ /* 0x000fea000383ffff */
.L_x_49:
[----:B------:R-:W-:-:S07]  /*7f40*/  MOV R0, UR5 ;  /* 0x0000000500007c02 */ /* 0x000fce0008000f00 */
.L_x_131:
[----:B-1----:R1:W2:Y:S02]  /*7f50*/  SYNCS.PHASECHK.TRANS64.TRYWAIT P0, [R0+URZ], R3 ;  /* 0x00000003000075a7 */ /* 0x0022a400080011ff */
[----:B--2---:R-:W-:Y:S05]  /*7f60*/  @!P0 NANOSLEEP.SYNCS 0x989680 ;  /* 0x009896800000895d */ /* 0x004fea0003900000 */
[----:B------:R-:W2:Y:S02]  /*7f70*/  @!P0 SYNCS.PHASECHK.TRANS64 P0, [R0+URZ], R3 ;  /* 0x00000003000085a7 */ /* 0x000ea400080010ff */
[----:B--2---:R-:W-:Y:S05]  /*7f80*/  @!P0 BRA `(.L_x_131) ;  /* 0xfffffffc00f08947 */ /* 0x004fea000383ffff */
[----:B------:R-:W-:Y:S05]  /*7f90*/  BRA `(.L_x_132) ;  /* 0xffffffa800b07947 */ /* 0x000fea000383ffff */
.L_x_50:
[----:B------:R-:W-:-:S07]  /*7fa0*/  MOV R0, UR5 ;  /* 0x0000000500007c02 */ /* 0x000fce0008000f00 */
.L_x_133:
[----:B-1----:R1:W2:Y:S02]  /*7fb0*/  SYNCS.PHASECHK.TRANS64.TRYWAIT P0, [R0+URZ], R3 ;  /* 0x00000003000075a7 */ /* 0x0022a400080011ff */
[----:B--2---:R-:W-:Y:S05]  /*7fc0*/  @!P0 NANOSLEEP.SYNCS 0x989680 ;  /* 0x009896800000895d */ /* 0x004fea0003900000 */
[----:B------:R-:W2:Y:S02]  /*7fd0*/  @!P0 SYNCS.PHASECHK.TRANS64 P0, [R0+URZ], R3 ;  /* 0x00000003000085a7 */ /* 0x000ea400080010ff */
[----:B--2---:R-:W-:Y:S05]  /*7fe0*/  @!P0 BRA `(.L_x_133) ;  /* 0xfffffffc00f08947 */ /* 0x004fea000383ffff */
[----:B------:R-:W-:Y:S05]  /*7ff0*/  BRA `(.L_x_134) ;  /* 0xffffffa800bc7947 */ /* 0x000fea000383ffff */
.L_x_53:
[----:B--2---:R2:W3:Y:S02]  /*8000*/  SYNCS.PHASECHK.TRANS64.TRYWAIT P0, [R2+URZ+0x110], R4 ;  /* 0x00011004020075a7 */ /* 0x0044e400080011ff */
[----:B---3--:R-:W-:Y:S05]  /*8010*/  @!P0 NANOSLEEP.SYNCS 0x989680 ;  /* 0x009896800000895d */ /* 0x008fea0003900000 */
[----:B------:R-:W3:Y:S02]  /*8020*/  @!P0 SYNCS.PHASECHK.TRANS64 P0, [R2+URZ+0x110], R4 ;  /* 0x00011004020085a7 */ /* 0x000ee400080010ff */
[----:B---3--:R-:W-:Y:S05]  /*8030*/  @!P0 BRA `(.L_x_53) ;  /* 0xfffffffc00f08947 */ /* 0x008fea000383ffff */
[----:B------:R-:W-:Y:S05]  /*8040*/  BRA `(.L_x_135) ;  /* 0xffffffac00187947 */ /* 0x000fea000383ffff */
.L_x_54:
[----:B------:R-:W-:-:S07]  /*8050*/  MOV R2, UR4 ;  /* 0x0000000400027c02 */ /* 0x000fce0008000f00 */
.L_x_136:
[----:B--2---:R2:W3:Y:S02]  /*8060*/  SYNCS.PHASECHK.TRANS64.TRYWAIT P0, [R2+URZ+0xc0], R5 ;  /* 0x0000c005020075a7 */ /* 0x0044e400080011ff */
[----:B---3--:R-:W-:Y:S05]  /*8070*/  @!P0 NANOSLEEP.SYNCS 0x989680 ;  /* 0x009896800000895d */ /* 0x008fea0003900000 */
[----:B------:R-:W3:Y:S02]  /*8080*/  @!P0 SYNCS.PHASECHK.TRANS64 P0, [R2+URZ+0xc0], R5 ;  /* 0x0000c005020085a7 */ /* 0x000ee400080010ff */
[----:B---3--:R-:W-:Y:S05]  /*8090*/  @!P0 BRA `(.L_x_136) ;  /* 0xfffffffc00f08947 */ /* 0x008fea000383ffff */
[----:B------:R-:W-:Y:S05]  /*80a0*/  BRA `(.L_x_137) ;  /* 0xffffffac00287947 */ /* 0x000fea000383ffff */
.L_x_55:
[----:B--2---:R2:W3:Y:S02]  /*80b0*/  SYNCS.PHASECHK.TRANS64.TRYWAIT P1, [R2+URZ+0xb0], R4 ;  /* 0x0000b004020075a7 */ /* 0x0044e400080211ff */
[----:B---3--:R-:W-:Y:S05]  /*80c0*/  @!P1 NANOSLEEP.SYNCS 0x989680 ;  /* 0x009896800000995d */ /* 0x008fea0003900000 */
[----:B------:R-:W3:Y:S02]  /*80d0*/  @!P1 SYNCS.PHASECHK.TRANS64 P1, [R2+URZ+0xb0], R4 ;  /* 0x0000b004020095a7 */ /* 0x000ee400080210ff */
[----:B---3--:R-:W-:Y:S05]  /*80e0*/  @!P1 BRA `(.L_x_55) ;  /* 0xfffffffc00f09947 */ /* 0x008fea000383ffff */
[----:B------:R-:W-:Y:S05]  /*80f0*/  BRA `(.L_x_138) ;  /* 0xffffffac00587947 */ /* 0x000fea000383ffff */
.L_x_58:
[----:B------:R-:W-:-:S07]  /*8100*/  MOV R0, UR4 ;  /* 0x0000000400007c02 */ /* 0x000fce0008000f00 */
.L_x_139:
[----:B--2---:R2:W3:Y:S02]  /*8110*/  SYNCS.PHASECHK.TRANS64.TRYWAIT P0, [R0+URZ+0xc0], R2 ;  /* 0x0000c002000075a7 */ /* 0x0044e400080011ff */
[----:B---3--:R-:W-:Y:S05]  /*8120*/  @!P0 NANOSLEEP.SYNCS 0x989680 ;  /* 0x009896800000895d */ /* 0x008fea0003900000 */
[----:B------:R-:W3:Y:S02]  /*8130*/  @!P0 SYNCS.PHASECHK.TRANS64 P0, [R0+URZ+0xc0], R2 ;  /* 0x0000c002000085a7 */ /* 0x000ee400080010ff */
[----:B---3--:R-:W-:Y:S05]  /*8140*/  @!P0 BRA `(.L_x_139) ;  /* 0xfffffffc00f08947 */ /* 0x008fea000383ffff */
[----:B------:R-:W-:Y:S05]  /*8150*/  BRA `(.L_x_57) ;  /* 0xffffffac00ac7947 */ /* 0x000fea000383ffff */
.L_x_65:
[----:B-1----:R1:W2:Y:S02]  /*8160*/  SYNCS.PHASECHK.TRANS64.TRYWAIT P1, [R0+URZ+0xb0], R2 ;  /* 0x0000b002000075a7 */ /* 0x0022a400080211ff */
[----:B--2---:R-:W-:Y:S05]  /*8170*/  @!P1 NANOSLEEP.SYNCS 0x989680 ;  /* 0x009896800000995d */ /* 0x004fea0003900000 */
[----:B------:R-:W2:Y:S02]  /*8180*/  @!P1 SYNCS.PHASECHK.TRANS64 P1, [R0+URZ+0xb0], R2 ;  /* 0x0000b002000095a7 */ /* 0x000ea400080210ff */
[----:B--2---:R-:W-:Y:S05]  /*8190*/  @!P1 BRA `(.L_x_65) ;  /* 0xfffffffc00f09947 */ /* 0x004fea000383ffff */
[----:B------:R-:W-:Y:S05]  /*81a0*/  BRA `(.L_x_140) ;  /* 0xffffffb400207947 */ /* 0x000fea000383ffff */
.L_x_66:
[----:B------:R-:W-:-:S07]  /*81b0*/  MOV R2, UR31 ;  /* 0x0000001f00027c02 */ /* 0x000fce0008000f00 */
.L_x_141:
[----:B-1----:R1:W2:Y:S02]  /*81c0*/  SYNCS.PHASECHK.TRANS64.TRYWAIT P0, [R2+URZ+0xf0], R0 ;  /* 0x0000f000020075a7 */ /* 0x0022a400080011ff */
[----:B--2---:R-:W-:Y:S05]  /*81d0*/  @!P0 NANOSLEEP.SYNCS 0x989680 ;  /* 0x009896800000895d */ /* 0x004fea0003900000 */
[----:B------:R-:W2:Y:S02]  /*81e0*/  @!P0 SYNCS.PHASECHK.TRANS64 P0, [R2+URZ+0xf0], R0 ;  /* 0x0000f000020085a7 */ /* 0x000ea400080010ff */
[----:B--2---:R-:W-:Y:S05]  /*81f0*/  @!P0 BRA `(.L_x_141) ;  /* 0xfffffffc00f08947 */ /* 0x004fea000383ffff */
[----:B------:R-:W-:Y:S05]  /*8200*/  BRA `(.L_x_142) ;  /* 0xffffffb400707947 */ /* 0x000fea000383ffff */
.L_x_69:
[----:B------:R-:W-:Y:S07]  /*8210*/  MOV R0, UR5 ;  /* 0x0000000500007c02 */ /* 0x000fee0008000f00 */
.L_x_143:
[----:B-1----:R1:W2:Y:S02]  /*8220*/  SYNCS.PHASECHK.TRANS64.TRYWAIT P0, [R0+URZ], R2 ;  /* 0x00000002000075a7 */ /* 0x0022a400080011ff */
[----:B--2---:R-:W-:Y:S05]  /*8230*/  @!P0 NANOSLEEP.SYNCS 0x989680 ;  /* 0x009896800000895d */ /* 0x004fea0003900000 */
[----:B------:R-:W2:Y:S02]  /*8240*/  @!P0 SYNCS.PHASECHK.TRANS64 P0, [R0+URZ], R2 ;  /* 0x00000002000085a7 */ /* 0x000ea400080010ff */
[----:B--2---:R-:W-:Y:S05]  /*8250*/  @!P0 BRA `(.L_x_143) ;  /* 0xfffffffc00f08947 */ /* 0x004fea000383ffff */
[----:B------:R-:W-:Y:S05]  /*8260*/  BRA `(.L_x_68) ;  /* 0xffffffb4008c7947 */ /* 0x000fea000383ffff */
.L_x_72:
[----:B------:R-:W-:-:S07]  /*8270*/  MOV R0, UR4 ;  /* 0x0000000400007c02 */ /* 0x000fce0008000f00 */
.L_x_144:
[----:B--2---:R2:W4:Y:S02]  /*8280*/  SYNCS.PHASECHK.TRANS64.TRYWAIT P0, [R0+URZ], R2 ;  /* 0x00000002000075a7 */ /* 0x00452400080011ff */
[----:B----4-:R-:W-:Y:S05]  /*8290*/  @!P0 NANOSLEEP.SYNCS 0x989680 ;  /* 0x009896800000895d */ /* 0x010fea0003900000 */
[----:B------:R-:W4:Y:S02]  /*82a0*/  @!P0 SYNCS.PHASECHK.TRANS64 P0, [R0+URZ], R2 ;  /* 0x00000002000085a7 */ /* 0x000f2400080010ff */
[----:B----4-:R-:W-:Y:S05]  /*82b0*/  @!P0 BRA `(.L_x_144) ;  /* 0xfffffffc00f08947 */ /* 0x010fea000383ffff */
[----:B------:R-:W-:Y:S05]  /*82c0*/  BRA `(.L_x_145) ;  /* 0xffffffb800687947 */ /* 0x000fea000383ffff */
.L_x_73:
[----:B------:R-:W-:-:S07]  /*82d0*/  MOV R0, UR5 ;  /* 0x0000000500007c02 */ /* 0x000fce0008000f00 */
.L_x_146:
[----:B-1----:R1:W2:Y:S02]  /*82e0*/  SYNCS.PHASECHK.TRANS64.TRYWAIT P0, [R0+URZ], R3 ;  /* 0x00000003000075a7 */ /* 0x0022a400080011ff */
[----:B--2---:R-:W-:Y:S05]  /*82f0*/  @!P0 NANOSLEEP.SYNCS 0x989680 ;  /* 0x009896800000895d */ /* 0x004fea0003900000 */
[----:B------:R-:W2:Y:S02]  /*8300*/  @!P0 SYNCS.PHASECHK.TRANS64 P0, [R0+URZ], R3 ;  /* 0x00000003000085a7 */ /* 0x000ea400080010ff */
[----:B--2---:R-:W-:Y:S05]  /*8310*/  @!P0 BRA `(.L_x_146) ;  /* 0xfffffffc00f08947 */ /* 0x004fea000383ffff */
[----:B------:R-:W-:Y:S05]  /*8320*/  BRA `(.L_x_147) ;  /* 0xffffffb800747947 */ /* 0x000fea000383ffff */
.L_x_74:
[----:B------:R-:W-:-:S07]  /*8330*/  MOV R0, UR5 ;  /* 0x0000000500007c02 */ /* 0x000fce0008000f00 */
.L_x_148:
[----:B-1----:R1:W2:Y:S02]  /*8340*/  SYNCS.PHASECHK.TRANS64.TRYWAIT P0, [R0+URZ], R3 ;  /* 0x00000003000075a7 */ /* 0x0022a400080011ff */
[----:B--2---:R-:W-:Y:S05]  /*8350*/  @!P0 NANOSLEEP.SYNCS 0x989680 ;  /* 0x009896800000895d */ /* 0x004fea0003900000 */
[----:B------:R-:W2:Y:S02]  /*8360*/  @!P0 SYNCS.PHASECHK.TRANS64 P0, [R0+URZ], R3 ;  /* 0x00000003000085a7 */ /* 0x000ea400080010ff */
[----:B--2---:R-:W-:Y:S05]  /*8370*/  @!P0 BRA `(.L_x_148) ;  /* 0xfffffffc00f08947 */ /* 0x004fea000383ffff */
[----:B------:R-:W-:Y:S05]  /*8380*/  BRA `(.L_x_149) ;  /* 0xffffffb800807947 */ /* 0x000fea000383ffff */
.L_x_75:
[----:B-1----:R-:W-:-:S07]  /*8390*/  MOV R0, UR4 ;  /* 0x0000000400007c02 */ /* 0x002fce0008000f00 */
.L_x_150:
[----:B-1----:R1:W2:Y:S02]  /*83a0*/  SYNCS.PHASECHK.TRANS64.TRYWAIT P0, [R0+URZ], R2 ;  /* 0x00000002000075a7 */ /* 0x0022a400080011ff */
[----:B--2---:R-:W-:Y:S05]  /*83b0*/  @!P0 NANOSLEEP.SYNCS 0x989680 ;  /* 0x009896800000895d */ /* 0x004fea0003900000 */
[----:B------:R-:W2:Y:S02]  /*83c0*/  @!P0 SYNCS.PHASECHK.TRANS64 P0, [R0+URZ], R2 ;  /* 0x00000002000085a7 */ /* 0x000ea400080010ff */
[----:B--2---:R-:W-:Y:S05]  /*83d0*/  @!P0 BRA `(.L_x_150) ;  /* 0xfffffffc00f08947 */ /* 0x004fea000383ffff */
[----:B------:R-:W-:Y:S05]  /*83e0*/  BRA `(.L_x_151) ;  /* 0xffffffb8008c7947 */ /* 0x000fea000383ffff */
.L_x_80:
[----:B--2---:R2:W3:Y:S02]  /*83f0*/  SYNCS.PHASECHK.TRANS64.TRYWAIT P0, [R8+URZ+0xb0], R0 ;  /* 0x0000b000080075a7 */ /* 0x0044e400080011ff */
[----:B---3--:R-:W-:Y:S05]  /*8400*/  @!P0 NANOSLEEP.SYNCS 0x989680 ;  /* 0x009896800000895d */ /* 0x008fea0003900000 */
[----:B------:R-:W3:Y:S02]  /*8410*/  @!P0 SYNCS.PHASECHK.TRANS64 P0, [R8+URZ+0xb0], R0 ;  /* 0x0000b000080085a7 */ /* 0x000ee400080010ff */
[----:B---3--:R-:W-:Y:S05]  /*8420*/  @!P0 BRA `(.L_x_80) ;  /* 0xfffffffc00f08947 */ /* 0x008fea000383ffff */
[----:B------:R-:W-:Y:S05]  /*8430*/  BRA `(.L_x_152) ;  /* 0xffffffbc00b87947 */ /* 0x000fea000383ffff */
.L_x_83:
[----:B--2---:R-:W-:Y:S07]  /*8440*/  MOV R0, UR21 ;  /* 0x0000001500007c02 */ /* 0x004fee0008000f00 */
.L_x_153:
[----:B--2---:R2:W3:Y:S02]  /*8450*/  SYNCS.PHASECHK.TRANS64.TRYWAIT P1, [R0+URZ+0xa8], R2 ;  /* 0x0000a802000075a7 */ /* 0x0044e400080211ff */
[----:B---3--:R-:W-:Y:S05]  /*8460*/  @!P1 NANOSLEEP.SYNCS 0x989680 ;  /* 0x009896800000995d */ /* 0x008fea0003900000 */
[----:B------:R-:W3:Y:S02]  /*8470*/  @!P1 SYNCS.PHASECHK.TRANS64 P1, [R0+URZ+0xa8], R2 ;  /* 0x0000a802000095a7 */ /* 0x000ee400080210ff */
[----:B---3--:R-:W-:Y:S05]  /*8480*/  @!P1 BRA `(.L_x_153) ;  /* 0xfffffffc00f09947 */ /* 0x008fea000383ffff */
[----:B------:R-:W-:Y:S05]  /*8490*/  BRA `(.L_x_82) ;  /* 0xffffffc400347947 */ /* 0x000fea000383ffff */
.L_x_86:
[----:B--2---:R-:W-:Y:S07]  /*84a0*/  MOV R0, UR21 ;  /* 0x0000001500007c02 */ /* 0x004fee0008000f00 */
.L_x_154:
[----:B--2---:R2:W3:Y:S02]  /*84b0*/  SYNCS.PHASECHK.TRANS64.TRYWAIT P0, [R0+URZ+0x90], R4 ;  /* 0x00009004000075a7 */ /* 0x0044e400080011ff */
[----:B---3--:R-:W-:Y:S05]  /*84c0*/  @!P0 NANOSLEEP.SYNCS 0x989680 ;  /* 0x009896800000895d */ /* 0x008fea0003900000 */
[----:B------:R-:W3:Y:S02]  /*84d0*/  @!P0 SYNCS.PHASECHK.TRANS64 P0, [R0+URZ+0x90], R4 ;  /* 0x00009004000085a7 */ /* 0x000ee400080010ff */
[----:B---3--:R-:W-:Y:S05]  /*84e0*/  @!P0 BRA `(.L_x_154) ;  /* 0xfffffffc00f08947 */ /* 0x008fea000383ffff */
[----:B------:R-:W-:Y:S05]  /*84f0*/  BRA `(.L_x_155) ;  /* 0xffffffc4008c7947 */ /* 0x000fea000383ffff */
.L_x_87:
[----:B------:R-:W-:Y:S07]  /*8500*/  MOV R0, UR21 ;  /* 0x0000001500007c02 */ /* 0x000fee0008000f00 */
.L_x_156:
[----:B--2---:R2:W3:Y:S02]  /*8510*/  SYNCS.PHASECHK.TRANS64.TRYWAIT P0, [R0+URZ+0x98], R4 ;  /* 0x00009804000075a7 */ /* 0x0044e400080011ff */
[----:B---3--:R-:W-:Y:S05]  /*8520*/  @!P0 NANOSLEEP.SYNCS 0x989680 ;  /* 0x009896800000895d */ /* 0x008fea0003900000 */
[----:B------:R-:W3:Y:S02]  /*8530*/  @!P0 SYNCS.PHASECHK.TRANS64 P0, [R0+URZ+0x98], R4 ;  /* 0x00009804000085a7 */ /* 0x000ee400080010ff */
[----:B---3--:R-:W-:Y:S05]  /*8540*/  @!P0 BRA `(.L_x_156) ;  /* 0xfffffffc00f08947 */ /* 0x008fea000383ffff */
[----:B------:R-:W-:Y:S05]  /*8550*/  BRA `(.L_x_157) ;  /* 0xffffffc400d07947 */ /* 0x000fea000383ffff */
.L_x_89:
[----:B------:R-:W-:-:S07]  /*8560*/  MOV R0, UR21 ;  /* 0x0000001500007c02 */ /* 0x000fce0008000f00 */
.L_x_158:
[----:B---3--:R3:W4:Y:S02]  /*8570*/  SYNCS.PHASECHK.TRANS64.TRYWAIT P0, [R0+URZ+0x90], R2 ;  /* 0x00009002000075a7 */ /* 0x00872400080011ff */
[----:B----4-:R-:W-:Y:S05]  /*8580*/  @!P0 NANOSLEEP.SYNCS 0x989680 ;  /* 0x009896800000895d */ /* 0x010fea0003900000 */
[----:B------:R-:W4:Y:S02]  /*8590*/  @!P0 SYNCS.PHASECHK.TRANS64 P0, [R0+URZ+0x90], R2 ;  /* 0x00009002000085a7 */ /* 0x000f2400080010ff */
[----:B----4-:R-:W-:Y:S05]  /*85a0*/  @!P0 BRA `(.L_x_158) ;  /* 0xfffffffc00f08947 */ /* 0x010fea000383ffff */
[----:B------:R-:W-:Y:S05]  /*85b0*/  BRA `(.L_x_159) ;  /* 0xffffffc800447947 */ /* 0x000fea000383ffff */
.L_x_91:
[----:B-1----:R1:W2:Y:S02]  /*85c0*/  SYNCS.PHASECHK.TRANS64.TRYWAIT P0, [R3+URZ+0xb0], R0 ;  /* 0x0000b000030075a7 */ /* 0x0022a400080011ff */
[----:B--2---:R-:W-:Y:S05]  /*85d0*/  @!P0 NANOSLEEP.SYNCS 0x989680 ;  /* 0x009896800000895d */ /* 0x004fea0003900000 */
[----:B------:R-:W2:Y:S02]  /*85e0*/  @!P0 SYNCS.PHASECHK.TRANS64 P0, [R3+URZ+0xb0], R0 ;  /* 0x0000b000030085a7 */ /* 0x000ea400080010ff */
[----:B--2---:R-:W-:Y:S05]  /*85f0*/  @!P0 BRA `(.L_x_91) ;  /* 0xfffffffc00f08947 */ /* 0x004fea000383ffff */
[----:B------:R-:W-:Y:S05]  /*8600*/  BRA `(.L_x_160) ;  /* 0xffffffcc00047947 */ /* 0x000fea000383ffff */
.L_x_102:
[----:B-1----:R1:W2:Y:S02]  /*8610*/  SYNCS.PHASECHK.TRANS64.TRYWAIT P1, [R3+URZ+0x80], R0 ;  /* 0x00008000030075a7 */ /* 0x0022a400080211ff */
[----:B--2---:R-:W-:Y:S05]  /*8620*/  @!P1 NANOSLEEP.SYNCS 0x989680 ;  /* 0x009896800000995d */ /* 0x004fea0003900000 */
[----:B------:R-:W2:Y:S02]  /*8630*/  @!P1 SYNCS.PHASECHK.TRANS64 P1, [R3+URZ+0x80], R0 ;  /* 0x00008000030095a7 */ /* 0x000ea400080210ff */
[----:B--2---:R-:W-:Y:S05]  /*8640*/  @!P1 BRA `(.L_x_102) ;  /* 0xfffffffc00f09947 */ /* 0x004fea000383ffff */
[----:B------:R-:W-:Y:S05]  /*8650*/  BRA `(.L_x_101) ;  /* 0xffffffd800747947 */ /* 0x000fea000383ffff */
.L_x_104:
[----:B-1----:R1:W2:Y:S02]  /*8660*/  SYNCS.PHASECHK.TRANS64.TRYWAIT P0, [R43+URZ+0xd0], R4 ;  /* 0x0000d0042b0075a7 */ /* 0x0022a400080011ff */
[----:B--2---:R-:W-:Y:S05]  /*8670*/  @!P0 NANOSLEEP.SYNCS 0x989680 ;  /* 0x009896800000895d */ /* 0x004fea0003900000 */
[----:B------:R-:W2:Y:S02]  /*8680*/  @!P0 SYNCS.PHASECHK.TRANS64 P0, [R43+URZ+0xd0], R4 ;  /* 0x0000d0042b0085a7 */ /* 0x000ea400080010ff */
[----:B--2---:R-:W-:Y:S05]  /*8690*/  @!P0 BRA `(.L_x_104) ;  /* 0xfffffffc00f08947 */ /* 0x004fea000383ffff */
[----:B------:R-:W-:Y:S05]  /*86a0*/  BRA `(.L_x_103) ;  /* 0xffffffd800c87947 */ /* 0x000fea000383ffff */
.L_x_112:
[----:B--2---:R2:W3:Y:S02]  /*86b0*/  SYNCS.PHASECHK.TRANS64.TRYWAIT P0, [R3+URZ+0x80], R0 ;  /* 0x00008000030075a7 */ /* 0x0044e400080011ff */
[----:B---3--:R-:W-:Y:S05]  /*86c0*/  @!P0 NANOSLEEP.SYNCS 0x989680 ;  /* 0x009896800000895d */ /* 0x008fea0003900000 */
[----:B------:R-:W3:Y:S02]  /*86d0*/  @!P0 SYNCS.PHASECHK.TRANS64 P0, [R3+URZ+0x80], R0 ;  /* 0x00008000030085a7 */ /* 0x000ee400080010ff */
[----:B---3--:R-:W-:Y:S05]  /*86e0*/  @!P0 BRA `(.L_x_112) ;  /* 0xfffffffc00f08947 */ /* 0x008fea000383ffff */
[----:B------:R-:W-:Y:S05]  /*86f0*/  BRA `(.L_x_111) ;  /* 0xffffffe400bc7947 */ /* 0x000fea000383ffff */
        .weak           $__internal_0_$__cuda_sm10x_tcgen05_guardrail_trap_col_being_dealloced_not_returned_by_alloc
        .type           $__internal_0_$__cuda_sm10x_tcgen05_guardrail_trap_col_being_dealloced_not_returned_by_alloc,@function
        .size           $__internal_0_$__cuda_sm10x_tcgen05_guardrail_trap_col_being_dealloced_not_returned_by_alloc,($__internal_1_$__cuda_sm10x_tcgen05_guardrail_trap_phase_invalid_during_alloc - $__internal_0_$__cuda_sm10x_tcgen05_guardrail_trap_col_being_dealloced_not_returned_by_alloc)
$__internal_0_$__cuda_sm10x_tcgen05_guardrail_trap_col_being_dealloced_not_returned_by_alloc:
[----:B------:R-:W-:Y:S05]  /*8700*/  BPT.TRAP 0x1 ;  /* 0x000000040000795c */ /* 0x000fea0000300000 */
[----:B------:R-:W-:-:S04]  /*8710*/  HFMA2 R3, -RZ, RZ, 0, 0 ;  /* 0x00000000ff037431 */ /* 0x000fc800000001ff */
[----:B------:R-:W-:Y:S05]  /*8720*/  RET.REL.NODEC R2 `(_ZN7cutlass13device_kernelINS_4gemm6kernel13GemmUniversalIN4cute5tupleIJiiiiEEENS1_10collective13CollectiveMmaINS1_35MainloopSm100TmaUmmaWarpSpecializedILi8ELi2ELi4ENS5_IJNS4_1CILi2EEENSA_ILi1EEESC_EEEEENS5_IJNSA_ILi64EEENSA_ILi128EEESG_EEEaNS5_IJlSC_lEEEaSI_NS4_8TiledMMAINS4_8MMA_AtomIJNS4_15SM100_MMA_S8_SSIaaiLi64ELi128ELNS4_4UMMA5MajorE0ELSN_0ELNSM_8SaturateE0EEEEEENS4_6LayoutINS5_IJSC_SC_SC_EEENS5_IJNSA_ILi0EEEST_ST_EEEEENS5_IJNS4_10UnderscoreESW_SW_EEEEENS4_13SM90_TMA_LOADENS4_14ComposedLayoutINS4_7SwizzleILi3ELi4ELi3EEENS4_18smem_ptr_flag_bitsILi8EEENSR_INS5_IJNSA_ILi8EEESG_EEENS5_IJSG_SC_EEEEEEEvNS4_8identityENS4_23SM90_TMA_LOAD_MULTICASTES19_vS1A_EENS_8epilogue10collective18CollectiveEpilogueINS1D_23Sm100TmaWarpSpecializedILi2ELi2ELi32ELb0ELb0EEEJSH_NS5_IJNSR_ISF_SC_EES1I_EEEaSI_aSI_NS1D_6fusion15FusionCallbacksIS1H_NS1K_17LinearCombinationIaiaiLNS_15FloatRoundStyleE2EEESH_S1J_JEEENS4_5SM1004TMEM4LOAD26SM100_TMEM_LOAD_16dp32b32xESZ_NS10_INS11_ILi2ELi4ELi3EEES14_NSR_INS5_IJS15_SF_EEENS5_IJSF_SC_EEEEEEENS4_39AutoVectorizingCopyWithAssumedAlignmentILi128EEENS4_14SM90_TMA_STOREES1Y_S20_S20_EEEvvEEEEvNT_6ParamsE) ;  /* 0xffffff7802347950 */ /* 0x000fea0003c3ffff */
        .weak           $__internal_1_$__cuda_sm10x_tcgen05_guardrail_trap_phase_invalid_during_alloc
        .type           $__internal_1_$__cuda_sm10x_tcgen05_guardrail_trap_phase_invalid_during_alloc,@function
        .size           $__internal_1_$__cuda_sm10x_tcgen05_guardrail_trap_phase_invalid_during_alloc,($__internal_2_$__cuda_sm10x_tcgen05_guardrail_trap_unallocated_columns_being_dealloced - $__internal_1_$__cuda_sm10x_tcgen05_guardrail_trap_phase_invalid_during_alloc)
$__internal_1_$__cuda_sm10x_tcgen05_guardrail_trap_phase_invalid_during_alloc:
[----:B------:R-:W-:Y:S05]  /*8730*/  BPT.TRAP 0x1 ;  /* 0x000000040000795c */ /* 0x000fea0000300000 */
[----:B------:R-:W-:-:S04]  /*8740*/  MOV R5, 0x0 ;  /* 0x0000000000057802 */ /* 0x000fc80000000f00 */
[----:B------:R-:W-:Y:S05]  /*8750*/  RET.REL.NODEC R4 `(_ZN7cutlass13device_kernelINS_4gemm6kernel13GemmUniversalIN4cute5tupleIJiiiiEEENS1_10collective13CollectiveMmaINS1_35MainloopSm100TmaUmmaWarpSpecializedILi8ELi2ELi4ENS5_IJNS4_1CILi2EEENSA_ILi1EEESC_EEEEENS5_IJNSA_ILi64EEENSA_ILi128EEESG_EEEaNS5_IJlSC_lEEEaSI_NS4_8TiledMMAINS4_8MMA_AtomIJNS4_15SM100_MMA_S8_SSIaaiLi64ELi128ELNS4_4UMMA5MajorE0ELSN_0ELNSM_8SaturateE0EEEEEENS4_6LayoutINS5_IJSC_SC_SC_EEENS5_IJNSA_ILi0EEEST_ST_EEEEENS5_IJNS4_10UnderscoreESW_SW_EEEEENS4_13SM90_TMA_LOADENS4_14ComposedLayoutINS4_7SwizzleILi3ELi4ELi3EEENS4_18smem_ptr_flag_bitsILi8EEENSR_INS5_IJNSA_ILi8EEESG_EEENS5_IJSG_SC_EEEEEEEvNS4_8identityENS4_23SM90_TMA_LOAD_MULTICASTES19_vS1A_EENS_8epilogue10collective18CollectiveEpilogueINS1D_23Sm100TmaWarpSpecializedILi2ELi2ELi32ELb0ELb0EEEJSH_NS5_IJNSR_ISF_SC_EES1I_EEEaSI_aSI_NS1D_6fusion15FusionCallbacksIS1H_NS1K_17LinearCombinationIaiaiLNS_15FloatRoundStyleE2EEESH_S1J_JEEENS4_5SM1004TMEM4LOAD26SM100_TMEM_LOAD_16dp32b32xESZ_NS10_INS11_ILi2ELi4ELi3EEES14_NSR_INS5_IJS15_SF_EEENS5_IJSF_SC_EEEEEEENS4_39AutoVectorizingCopyWithAssumedAlignmentILi128EEENS4_14SM90_TMA_STOREES1Y_S20_S20_EEEvvEEEEvNT_6ParamsE) ;  /* 0xffffff7804287950 */ /* 0x000fea0003c3ffff */
        .weak           $__internal_2_$__cuda_sm10x_tcgen05_guardrail_trap_unallocated_columns_being_dealloced
        .type           $__internal_2_$__cuda_sm10x_tcgen05_guardrail_trap_unallocated_columns_being_dealloced,@function
        .size           $__internal_2_$__cuda_sm10x_tcgen05_guardrail_trap_unallocated_columns_being_dealloced,(.L_x_162 - $__internal_2_$__cuda_sm10x_tcgen05_guardrail_trap_unallocated_columns_being_dealloced)
$__internal_2_$__cuda_sm10x_tcgen05_guardrail_trap_unallocated_columns_being_dealloced:
[----:B------:R-:W-:Y:S05]  /*8760*/  BPT.TRAP 0x1 ;  /* 0x000000040000795c */ /* 0x000fea0000300000 */
[----:B------:R-:W-:-:S04]  /*8770*/  HFMA2 R3, -RZ, RZ, 0, 0 ;  /* 0x00000000ff037431 */ /* 0x000fc800000001ff */
[----:B------:R-:W-:Y:S05]  /*8780*/  RET.REL.NODEC R2 `(_ZN7cutlass13device_kernelINS_4gemm6kernel13GemmUniversalIN4cute5tupleIJiiiiEEENS1_10collective13CollectiveMmaINS1_35MainloopSm100TmaUmmaWarpSpecializedILi8ELi2ELi4ENS5_IJNS4_1CILi2EEENSA_ILi1EEESC_EEEEENS5_IJNSA_ILi64EEENSA_ILi128EEESG_EEEaNS5_IJlSC_lEEEaSI_NS4_8TiledMMAINS4_8MMA_AtomIJNS4_15SM100_MMA_S8_SSIaaiLi64ELi128ELNS4_4UMMA5MajorE0ELSN_0ELNSM_8SaturateE0EEEEEENS4_6LayoutINS5_IJSC_SC_SC_EEENS5_IJNSA_ILi0EEEST_ST_EEEEENS5_IJNS4_10UnderscoreESW_SW_EEEEENS4_13SM90_TMA_LOADENS4_14ComposedLayoutINS4_7SwizzleILi3ELi4ELi3EEENS4_18smem_ptr_flag_bitsILi8EEENSR_INS5_IJNSA_ILi8EEESG_EEENS5_IJSG_SC_EEEEEEEvNS4_8identityENS4_23SM90_TMA_LOAD_MULTICASTES19_vS1A_EENS_8epilogue10collective18CollectiveEpilogueINS1D_23Sm100TmaWarpSpecializedILi2ELi2ELi32ELb0ELb0EEEJSH_NS5_IJNSR_ISF_SC_EES1I_EEEaSI_aSI_NS1D_6fusion15FusionCallbacksIS1H_NS1K_17LinearCombinationIaiaiLNS_15FloatRoundStyleE2EEESH_S1J_JEEENS4_5SM1004TMEM4LOAD26SM100_TMEM_LOAD_16dp32b32xESZ_NS10_INS11_ILi2ELi4ELi3EEES14_NSR_INS5_IJS15_SF_EEENS5_IJSF_SC_EEEEEEENS4_39AutoVectorizingCopyWithAssumedAlignmentILi128EEENS4_14SM90_TMA_STOREES1Y_S20_S20_EEEvvEEEEvNT_6ParamsE) ;  /* 0xffffff78021c7950 */ /* 0x000fea0003c3ffff */
.L_x_161:
[----:B------:R-:W-:-:S00]  /*8790*/  BRA `(.L_x_161) ;  /* 0xfffffffc00fc7947 */ /* 0x000fc0000383ffff */
[----:B------:R-:W-:-:S00]  /*87a0*/  NOP ;  /* 0x0000000000007918 */ /* 0x000fc00000000000 */
        /* <DEDUP_REMOVED lines=13> */
.L_x_162:


//--------------------- .nv.global.init           --------------------------
	.section	.nv.global.init,"aw",@progbits
.nv.global.init:
	.type		$str$27,@object
	.size		$str$27,($str$28 - $str$27)
$str$27:
        /*0000*/ 	.byte	0x28, 0x61, 0x64, 0x64, 0x72, 0x65, 0x73, 0x73, 0x20, 0x26, 0x20, 0x6d, 0x61, 0x73, 0x6b, 0x29
        /*0010*/ 	.byte	0x20, 0x3d, 0x3d, 0x20, 0x30, 0x00
	.type		$str$28,@object
	.size		$str$28,($str$26 - $str$28)
$str$28:
        /*0016*/ 	.byte	0x2f, 0x74, 0x6d, 0x70, 0x2f, 0x63, 0x75, 0x74, 0x6c, 0x61, 0x73, 0x73, 0x5f, 0x73, 0x77, 0x65
        /*0026*/ 	.byte	0x65, 0x70, 0x5f, 0x73, 0x72, 0x63, 0x2f, 0x69, 0x6e, 0x63, 0x6c, 0x75, 0x64, 0x65, 0x2f, 0x63
        /*0036*/ 	.byte	0x75, 0x74, 0x65, 0x2f, 0x70, 0x6f, 0x69, 0x6e, 0x74, 0x65, 0x72, 0x5f, 0x66, 0x6c, 0x61, 0x67
        /*0046*/ 	.byte	0x67, 0x65, 0x64, 0x2e, 0x68, 0x70, 0x70, 0x00
	.type		$str$26,@object
	.size		$str$26,($str$25 - $str$26)
$str$26:
        /*004e*/ 	.byte	0x2f, 0x74, 0x6d, 0x70, 0x2f, 0x63, 0x75, 0x74, 0x6c, 0x61, 0x73, 0x73, 0x5f, 0x73, 0x77, 0x65
        /*005e*/ 	.byte	0x65, 0x70, 0x5f, 0x73, 0x72, 0x63, 0x2f, 0x69, 0x6e, 0x63, 0x6c, 0x75, 0x64, 0x65, 0x2f, 0x63
        /*006e*/ 	.byte	0x75, 0x74, 0x65, 0x2f, 0x61, 0x74, 0x6f, 0x6d, 0x2f, 0x63, 0x6f, 0x70, 0x79, 0x5f, 0x74, 0x72
        /*007e*/ 	.byte	0x61, 0x69, 0x74, 0x73, 0x5f, 0x73, 0x6d, 0x31, 0x30, 0x30, 0x2e, 0x68, 0x70, 0x70, 0x00
	.type		$str$25,@object
	.size		$str$25,(__unnamed_1 - $str$25)
$str$25:
        /*008d*/ 	.byte	0x28, 0x28, 0x75, 0x69, 0x6e, 0x74, 0x33, 0x32, 0x5f, 0x74, 0x28, 0x74, 0x68, 0x72, 0x65, 0x61
        /*009d*/ 	.byte	0x64, 0x49, 0x64, 0x78, 0x2e, 0x78, 0x29, 0x20, 0x2f, 0x20, 0x33, 0x32, 0x29, 0x20, 0x25, 0x20
        /*00ad*/ 	.byte	0x34, 0x29, 0x20, 0x3d, 0x3d, 0x20, 0x28, 0x28, 0x28, 0x74, 0x6d, 0x65, 0x6d, 0x5f, 0x61, 0x64
        /*00bd*/ 	.byte	0x64, 0x72, 0x20, 0x3e, 0x3e, 0x20, 0x31, 0x36, 0x29, 0x20, 0x2f, 0x20, 0x33, 0x32, 0x29, 0x20
        /*00cd*/ 	.byte	0x25, 0x20, 0x34, 0x29, 0x00
	.type		__unnamed_1,@object
	.size		__unnamed_1,(__unnamed_2 - __unnamed_1)
__unnamed_1:
        /*00d2*/ 	.byte	0x61, 0x75, 0x74, 0x6f, 0x20, 0x63, 0x75, 0x74, 0x65, 0x3a, 0x3a, 0x61, 0x73, 0x5f, 0x70, 0x6f
        /* <DEDUP_REMOVED lines=24> */
        /*0262*/ 	.byte	0x00
	.type		__unnamed_2,@object
	.size		__unnamed_2,(.L_2 - __unnamed_2)
__unnamed_2:
        /* <DEDUP_REMOVED lines=41> */
.L_2:


//--------------------- .nv.shared._ZN7cutlass13device_kernelINS_4gemm6kernel13GemmUniversalIN4cute5tupleIJiiiiEEENS1_10collective13CollectiveMmaINS1_35MainloopSm100TmaUmmaWarpSpecializedILi8ELi2ELi4ENS5_IJNS4_1CILi2EEENSA_ILi1EEESC_EEEEENS5_IJNSA_ILi64EEENSA_ILi128EEESG_EEEaNS5_IJlSC_lEEEaSI_NS4_8TiledMMAINS4_8MMA_AtomIJNS4_15SM100_MMA_S8_SSIaaiLi64ELi128ELNS4_4UMMA5MajorE0ELSN_0ELNSM_8SaturateE0EEEEEENS4_6LayoutINS5_IJSC_SC_SC_EEENS5_IJNSA_ILi0EEEST_ST_EEEEENS5_IJNS4_10UnderscoreESW_SW_EEEEENS4_13SM90_TMA_LOADENS4_14ComposedLayoutINS4_7SwizzleILi3ELi4ELi3EEENS4_18smem_ptr_flag_bitsILi8EEENSR_INS5_IJNSA_ILi8EEESG_EEENS5_IJSG_SC_EEEEEEEvNS4_8identityENS4_23SM90_TMA_LOAD_MULTICASTES19_vS1A_EENS_8epilogue10collective18CollectiveEpilogueINS1D_23Sm100TmaWarpSpecializedILi2ELi2ELi32ELb0ELb0EEEJSH_NS5_IJNSR_ISF_SC_EES1I_EEEaSI_aSI_NS1D_6fusion15FusionCallbacksIS1H_NS1K_17LinearCombinationIaiaiLNS_15FloatRoundStyleE2EEESH_S1J_JEEENS4_5SM1004TMEM4LOAD26SM100_TMEM_LOAD_16dp32b32xESZ_NS10_INS11_ILi2ELi4ELi3EEES14_NSR_INS5_IJS15_SF_EEENS5_IJSF_SC_EEEEEEENS4_39AutoVectorizingCopyWithAssumedAlignmentILi128EEENS4_14SM90_TMA_STOREES1Y_S20_S20_EEEvvEEEEvNT_6ParamsE --------------------------
	.section	.nv.shared._ZN7cutlass13device_kernelINS_4gemm6kernel13GemmUniversalIN4cute5tupleIJiiiiEEENS1_10collective13CollectiveMmaINS1_35MainloopSm100TmaUmmaWarpSpecializedILi8ELi2ELi4ENS5_IJNS4_1CILi2EEENSA_ILi1EEESC_EEEEENS5_IJNSA_ILi64EEENSA_ILi128EEESG_EEEaNS5_IJlSC_lEEEaSI_NS4_8TiledMMAINS4_8MMA_AtomIJNS4_15SM100_MMA_S8_SSIaaiLi64ELi128ELNS4_4UMMA5MajorE0ELSN_0ELNSM_8SaturateE0EEEEEENS4_6LayoutINS5_IJSC_SC_SC_EEENS5_IJNSA_ILi0EEEST_ST_EEEEENS5_IJNS4_10UnderscoreESW_SW_EEEEENS4_13SM90_TMA_LOADENS4_14ComposedLayoutINS4_7SwizzleILi3ELi4ELi3EEENS4_18smem_ptr_flag_bitsILi8EEENSR_INS5_IJNSA_ILi8EEESG_EEENS5_IJSG_SC_EEEEEEEvNS4_8identityENS4_23SM90_TMA_LOAD_MULTICASTES19_vS1A_EENS_8epilogue10collective18CollectiveEpilogueINS1D_23Sm100TmaWarpSpecializedILi2ELi2ELi32ELb0ELb0EEEJSH_NS5_IJNSR_ISF_SC_EES1I_EEEaSI_aSI_NS1D_6fusion15FusionCallbacksIS1H_NS1K_17LinearCombinationIaiaiLNS_15FloatRoundStyleE2EEESH_S1J_JEEENS4_5SM1004TMEM4LOAD26SM100_TMEM_LOAD_16dp32b32xESZ_NS10_INS11_ILi2ELi4ELi3EEES14_NSR_INS5_IJS15_SF_EEENS5_IJSF_SC_EEEEEEENS4_39AutoVectorizingCopyWithAssumedAlignmentILi128EEENS4_14SM90_TMA_STOREES1Y_S20_S20_EEEvvEEEEvNT_6ParamsE,"aw",@nobits
	.sectionflags	@""
	.align	16
	.zero		1024


//--------------------- .nv.shared.reserved.0     --------------------------
	.section	.nv.shared.reserved.0,"aw",@nobits
	.weak		__nv_reservedSMEM_offset_0_alias
	.size		__nv_reservedSMEM_offset_0_alias, 0, 64
	.other		__nv_reservedSMEM_offset_0_alias,@"STO_CUDA_RESERVED_SHARED STV_DEFAULT"
__nv_reservedSMEM_offset_0_alias:
	.zero		0
.nv.shared.reserved.0:
	.zero		64
	.weak		__nv_reservedSMEM_tcgen05_partition
	.type		__nv_reservedSMEM_tcgen05_partition,@object
	.size		__nv_reservedSMEM_tcgen05_partition,(.L_0 - __nv_reservedSMEM_tcgen05_partition)
__nv_reservedSMEM_tcgen05_partition:
	.zero		32
.L_0:


//--------------------- .nv.global                --------------------------
	.section	.nv.global,"aw",@nobits
.nv.global:
	.type		_ZN40_INTERNAL_1383a18f_4_k_cu_98114377_251534cute1_E,@object
	.size		_ZN40_INTERNAL_1383a18f_4_k_cu_98114377_251534cute1_E,(_ZN40_INTERNAL_1383a18f_4_k_cu_98114377_251534cuda3std3__45__cpo6cbeginE - _ZN40_INTERNAL_1383a18f_4_k_cu_98114377_251534cute1_E)
_ZN40_INTERNAL_1383a18f_4_k_cu_98114377_251534cute1_E:
	.zero		1
	.type		_ZN40_INTERNAL_1383a18f_4_k_cu_98114377_251534cuda3std3__45__cpo6cbeginE,@object
	.size		_ZN40_INTERNAL_1383a18f_4_k_cu_98114377_251534cuda3std3__45__cpo6cbeginE,(_ZN40_INTERNAL_1383a18f_4_k_cu_98114377_251534cuda3std3__48in_placeE - _ZN40_INTERNAL_1383a18f_4_k_cu_98114377_251534cuda3std3__45__cpo6cbeginE)
_ZN40_INTERNAL_1383a18f_4_k_cu_98114377_251534cuda3std3__45__cpo6cbeginE:
	.zero		1
	.type		_ZN40_INTERNAL_1383a18f_4_k_cu_98114377_251534cuda3std3__48in_placeE,@object
	.size		_ZN40_INTERNAL_1383a18f_4_k_cu_98114377_251534cuda3std3__48in_placeE,(_ZN40_INTERNAL_1383a18f_4_k_cu_98114377_251534cuda3std6ranges3__45__cpo9iter_moveE - _ZN40_INTERNAL_1383a18f_4_k_cu_98114377_251534cuda3std3__48in_placeE)
_ZN40_INTERNAL_1383a18f_4_k_cu_98114377_251534cuda3std3__48in_placeE:
	.zero		1
	.type		_ZN40_INTERNAL_1383a18f_4_k_cu_98114377_251534cuda3std6ranges3__45__cpo9iter_moveE,@object
	.size		_ZN40_INTERNAL_1383a18f_4_k_cu_98114377_251534cuda3std6ranges3__45__cpo9iter_moveE,(_ZN40_INTERNAL_1383a18f_4_k_cu_98114377_251534cuda3std3__45__cpo5beginE - _ZN40_INTERNAL_1383a18f_4_k_cu_98114377_251534cuda3std6ranges3__45__cpo9iter_moveE)
_ZN40_INTERNAL_1383a18f_4_k_cu_98114377_251534cuda3std6ranges3__45__cpo9iter_moveE:
	.zero		1
	.type		_ZN40_INTERNAL_1383a18f_4_k_cu_98114377_251534cuda3std3__45__cpo5beginE,@object
	.size		_ZN40_INTERNAL_1383a18f_4_k_cu_98114377_251534cuda3std3__45__cpo5beginE,(_ZN40_INTERNAL_1383a18f_4_k_cu_98114377_251534cuda3std3__442_GLOBAL__N__1383a18f_4_k_cu_98114377_251536ignoreE - _ZN40_INTERNAL_1383a18f_4_k_cu_98114377_251534cuda3std3__45__cpo5beginE)
_ZN40_INTERNAL_1383a18f_4_k_cu_98114377_251534cuda3std3__45__cpo5beginE:
	.zero		1
	.type		_ZN40_INTERNAL_1383a18f_4_k_cu_98114377_251534cuda3std3__442_GLOBAL__N__1383a18f_4_k_cu_98114377_251536ignoreE,@object
	.size		_ZN40_INTERNAL_1383a18f_4_k_cu_98114377_251534cuda3std3__442_GLOBAL__N__1383a18f_4_k_cu_98114377_251536ignoreE,(_ZN40_INTERNAL_1383a18f_4_k_cu_98114377_251534cute7productE - _ZN40_INTERNAL_1383a18f_4_k_cu_98114377_251534cuda3std3__442_GLOBAL__N__1383a18f_4_k_cu_98114377_251536ignoreE)
_ZN40_INTERNAL_1383a18f_4_k_cu_98114377_251534cuda3std3__442_GLOBAL__N__1383a18f_4_k_cu_98114377_251536ignoreE:
	.zero		1
	.type		_ZN40_INTERNAL_1383a18f_4_k_cu_98114377_251534cute7productE,@object
	.size		_ZN40_INTERNAL_1383a18f_4_k_cu_98114377_251534cute7productE,(_ZN40_INTERNAL_1383a18f_4_k_cu_98114377_251534cuda3std3__45__cpo3endE - _ZN40_INTERNAL_1383a18f_4_k_cu_98114377_251534cute7productE)
_ZN40_INTERNAL_1383a18f_4_k_cu_98114377_251534cute7productE:
	.zero		1
	.type		_ZN40_INTERNAL_1383a18f_4_k_cu_98114377_251534cuda3std3__45__cpo3endE,@object
	.size		_ZN40_INTERNAL_1383a18f_4_k_cu_98114377_251534cuda3std3__45__cpo3endE,(_ZN40_INTERNAL_1383a18f_4_k_cu_98114377_251534cuda3std3__419piecewise_constructE - _ZN40_INTERNAL_1383a18f_4_k_cu_98114377_251534cuda3std3__45__cpo3endE)
_ZN40_INTERNAL_1383a18f_4_k_cu_98114377_251534cuda3std3__45__cpo3endE:
	.zero		1
	.type		_ZN40_INTERNAL_1383a18f_4_k_cu_98114377_251534cuda3std3__419piecewise_constructE,@object
	.size		_ZN40_INTERNAL_1383a18f_4_k_cu_98114377_251534cuda3std3__419piecewise_constructE,(_ZN40_INTERNAL_1383a18f_4_k_cu_98114377_251534cuda3std3__45__cpo4cendE - _ZN40_INTERNAL_1383a18f_4_k_cu_98114377_251534cuda3std3__419piecewise_constructE)
_ZN40_INTERNAL_1383a18f_4_k_cu_98114377_251534cuda3std3__419piecewise_constructE:
	.zero		1
	.type		_ZN40_INTERNAL_1383a18f_4_k_cu_98114377_251534cuda3std3__45__cpo4cendE,@object
	.size		_ZN40_INTERNAL_1383a18f_4_k_cu_98114377_251534cuda3std3__45__cpo4cendE,(_ZN40_INTERNAL_1383a18f_4_k_cu_98114377_251534cuda3std6ranges3__45__cpo4swapE - _ZN40_INTERNAL_1383a18f_4_k_cu_98114377_251534cuda3std3__45__cpo4cendE)
_ZN40_INTERNAL_1383a18f_4_k_cu_98114377_251534cuda3std3__45__cpo4cendE:
	.zero		1
	.type		_ZN40_INTERNAL_1383a18f_4_k_cu_98114377_251534cuda3std6ranges3__45__cpo4swapE,@object
	.size		_ZN40_INTERNAL_1383a18f_4_k_cu_98114377_251534cuda3std6ranges3__45__cpo4swapE,(.L_10 - _ZN40_INTERNAL_1383a18f_4_k_cu_98114377_251534cuda3std6ranges3__45__cpo4swapE)
_ZN40_INTERNAL_1383a18f_4_k_cu_98114377_251534cuda3std6ranges3__45__cpo4swapE:
	.zero		1
.L_10:


//--------------------- .nv.constant0._ZN7cutlass13device_kernelINS_4gemm6kernel13GemmUniversalIN4cute5tupleIJiiiiEEENS1_10collective13CollectiveMmaINS1_35MainloopSm100TmaUmmaWarpSpecializedILi8ELi2ELi4ENS5_IJNS4_1CILi2EEENSA_ILi1EEESC_EEEEENS5_IJNSA_ILi64EEENSA_ILi128EEESG_EEEaNS5_IJlSC_lEEEaSI_NS4_8TiledMMAINS4_8MMA_AtomIJNS4_15SM100_MMA_S8_SSIaaiLi64ELi128ELNS4_4UMMA5MajorE0ELSN_0ELNSM_8SaturateE0EEEEEENS4_6LayoutINS5_IJSC_SC_SC_EEENS5_IJNSA_ILi0EEEST_ST_EEEEENS5_IJNS4_10UnderscoreESW_SW_EEEEENS4_13SM90_TMA_LOADENS4_14ComposedLayoutINS4_7SwizzleILi3ELi4ELi3EEENS4_18smem_ptr_flag_bitsILi8EEENSR_INS5_IJNSA_ILi8EEESG_EEENS5_IJSG_SC_EEEEEEEvNS4_8identityENS4_23SM90_TMA_LOAD_MULTICASTES19_vS1A_EENS_8epilogue10collective18CollectiveEpilogueINS1D_23Sm100TmaWarpSpecializedILi2ELi2ELi32ELb0ELb0EEEJSH_NS5_IJNSR_ISF_SC_EES1I_EEEaSI_aSI_NS1D_6fusion15FusionCallbacksIS1H_NS1K_17LinearCombinationIaiaiLNS_15FloatRoundStyleE2EEESH_S1J_JEEENS4_5SM1004TMEM4LOAD26SM100_TMEM_LOAD_16dp32b32xESZ_NS10_INS11_ILi2ELi4ELi3EEES14_NSR_INS5_IJS15_SF_EEENS5_IJSF_SC_EEEEEEENS4_39AutoVectorizingCopyWithAssumedAlignmentILi128EEENS4_14SM90_TMA_STOREES1Y_S20_S20_EEEvvEEEEvNT_6ParamsE --------------------------
	.section	.nv.constant0._ZN7cutlass13device_kernelINS_4gemm6kernel13GemmUniversalIN4cute5tupleIJiiiiEEENS1_10collective13CollectiveMmaINS1_35MainloopSm100TmaUmmaWarpSpecializedILi8ELi2ELi4ENS5_IJNS4_1CILi2EEENSA_ILi1EEESC_EEEEENS5_IJNSA_ILi64EEENSA_ILi128EEESG_EEEaNS5_IJlSC_lEEEaSI_NS4_8TiledMMAINS4_8MMA_AtomIJNS4_15SM100_MMA_S8_SSIaaiLi64ELi128ELNS4_4UMMA5MajorE0ELSN_0ELNSM_8SaturateE0EEEEEENS4_6LayoutINS5_IJSC_SC_SC_EEENS5_IJNSA_ILi0EEEST_ST_EEEEENS5_IJNS4_10UnderscoreESW_SW_EEEEENS4_13SM90_TMA_LOADENS4_14ComposedLayoutINS4_7SwizzleILi3ELi4ELi3EEENS4_18smem_ptr_flag_bitsILi8EEENSR_INS5_IJNSA_ILi8EEESG_EEENS5_IJSG_SC_EEEEEEEvNS4_8identityENS4_23SM90_TMA_LOAD_MULTICASTES19_vS1A_EENS_8epilogue10collective18CollectiveEpilogueINS1D_23Sm100TmaWarpSpecializedILi2ELi2ELi32ELb0ELb0EEEJSH_NS5_IJNSR_ISF_SC_EES1I_EEEaSI_aSI_NS1D_6fusion15FusionCallbacksIS1H_NS1K_17LinearCombinationIaiaiLNS_15FloatRoundStyleE2EEESH_S1J_JEEENS4_5SM1004TMEM4LOAD26SM100_TMEM_LOAD_16dp32b32xESZ_NS10_INS11_ILi2ELi4ELi3EEES14_NSR_INS5_IJS15_SF_EEENS5_IJSF_SC_EEEEEEENS4_39AutoVectorizingCopyWithAssumedAlignmentILi128EEENS4_14SM90_TMA_STOREES1Y_S20_S20_EEEvvEEEEvNT_6ParamsE,"a",@progbits
	.sectionflags	@""
	.align	4
.nv.constant0._ZN7cutlass13device_kernelINS_4gemm6kernel13GemmUniversalIN4cute5tupleIJiiiiEEENS1_10collective13CollectiveMmaINS1_35MainloopSm100TmaUmmaWarpSpecializedILi8ELi2ELi4ENS5_IJNS4_1CILi2EEENSA_ILi1EEESC_EEEEENS5_IJNSA_ILi64EEENSA_ILi128EEESG_EEEaNS5_IJlSC_lEEEaSI_NS4_8TiledMMAINS4_8MMA_AtomIJNS4_15SM100_MMA_S8_SSIaaiLi64ELi128ELNS4_4UMMA5MajorE0ELSN_0ELNSM_8SaturateE0EEEEEENS4_6LayoutINS5_IJSC_SC_SC_EEENS5_IJNSA_ILi0EEEST_ST_EEEEENS5_IJNS4_10UnderscoreESW_SW_EEEEENS4_13SM90_TMA_LOADENS4_14ComposedLayoutINS4_7SwizzleILi3ELi4ELi3EEENS4_18smem_ptr_flag_bitsILi8EEENSR_INS5_IJNSA_ILi8EEESG_EEENS5_IJSG_SC_EEEEEEEvNS4_8identityENS4_23SM90_TMA_LOAD_MULTICASTES19_vS1A_EENS_8epilogue10collective18CollectiveEpilogueINS1D_23Sm100TmaWarpSpecializedILi2ELi2ELi32ELb0ELb0EEEJSH_NS5_IJNSR_ISF_SC_EES1I_EEEaSI_aSI_NS1D_6fusion15FusionCallbacksIS1H_NS1K_17LinearCombinationIaiaiLNS_15FloatRoundStyleE2EEESH_S1J_JEEENS4_5SM1004TMEM4LOAD26SM100_TMEM_LOAD_16dp32b32xESZ_NS10_INS11_ILi2ELi4ELi3EEES14_NSR_INS5_IJS15_SF_EEENS5_IJSF_SC_EEEEEEENS4_39AutoVectorizingCopyWithAssumedAlignmentILi128EEENS4_14SM90_TMA_STOREES1Y_S20_S20_EEEvvEEEEvNT_6ParamsE:
	.zero		2944


//--------------------- SYMBOLS --------------------------

	.type		.nv.reservedSmem.offset0,@object
	.size		.nv.reservedSmem.offset0,0x4
	.type		.nv.reservedSmem.cap,@object
	.size		.nv.reservedSmem.cap,0x4
	.type		__assertfail,@function
